	.target	sm_100a

	.elftype	@"ET_EXEC"


//--------------------- .note.nv.tkinfo           --------------------------
	.section	.note.nv.tkinfo,"",@"SHT_NOTE"
	.sectionflags	@"SHF_NOTE_NV_TKINFO"
	.tkinfo
        /*0018*/ 	.word	0x00000002
        /*0030*/ 	.string	""
        /*0030*/ 	.string	"ptxas"
        /*0030*/ 	.string	"Cuda compilation tools, release 13.0, V13.0.88"
        /*0030*/ 	.string	"Build cuda_13.0.r13.0/compiler.36424714_0"
        /*0030*/ 	.string	"-arch sm_100a -m 64 "



//--------------------- .note.nv.cuinfo           --------------------------
	.section	.note.nv.cuinfo,"",@"SHT_NOTE"
	.sectionflags	@"SHF_NOTE_NV_CUINFO"
        /*0018*/ 	.short	0x0002
        /*001a*/ 	.short	0x0064
        /*001c*/ 	.short	0x0082
	.zero		2


//--------------------- .nv.info                  --------------------------
	.section	.nv.info,"",@"SHT_CUDA_INFO"
	.align	4


	//----- nvinfo : EIATTR_REGCOUNT
	.align		4
        /*0000*/ 	.byte	0x04, 0x2f
        /*0002*/ 	.short	(.L_16 - .L_15)
	.align		4
.L_15:
        /*0004*/ 	.word	index@(_ZN7cutlass13device_kernelINS_4gemm6kernel13GemmUniversalIN4cute5tupleIJiiiiEEENS1_10collective13CollectiveMmaINS1_35MainloopSm100TmaUmmaWarpSpecializedILi38ELi2ELi4ENS5_IJNS4_1CILi1EEESB_SB_EEEEENS5_IJNSA_ILi64EEENSA_ILi112EEENSA_ILi32EEEEEENS_12float_e4m3_tENS5_IJlSB_lEEESI_SJ_NS4_8TiledMMAINS4_8MMA_AtomIJNS4_10MMA_TraitsINS4_19SM100_MMA_F8F6F4_SSEJSI_SI_fSE_SF_NS4_17integral_constantINS4_4UMMA5MajorELSQ_0EEESR_NSO_INSP_7ScaleInELSS_0EEEST_EEEEEENS4_6LayoutISC_NS5_IJNSA_ILi0EEESX_SX_EEEEENS5_IJNS4_10UnderscoreES10_S10_EEEEENS4_13SM90_TMA_LOADENS4_14ComposedLayoutINS4_7SwizzleILi1ELi4ELi3EEENS4_18smem_ptr_flag_bitsILi8EEENSW_INS5_IJNSA_ILi8EEESG_EEENS5_IJSG_SB_EEEEEEEvNS4_8identityES13_S1D_vS1E_EENS_8epilogue10collective18CollectiveEpilogueINS1G_23Sm100TmaWarpSpecializedILi1ELi1ELi56ELb0ELb0EEEJSH_NS5_IJNSW_ISE_SB_EENSW_ISF_SB_EEEEESI_SJ_SI_SJ_NS1G_6fusion15FusionCallbacksIS1K_NS1O_17LinearCombinationISI_fSI_fLNS_15FloatRoundStyleE2EEESH_S1N_JEEENS4_5SM1004TMEM4LOAD25SM100_TMEM_LOAD_16dp32b8xES13_NS14_INS15_ILi0ELi4ELi3EEES18_NSW_INS5_IJS19_NSA_ILi16EEEEEENS5_IJS1Z_SB_EEEEEEENS4_39AutoVectorizingCopyWithAssumedAlignmentILi128EEENS4_14SM90_TMA_STOREES23_S25_S25_EEEvvEEEEvNT_6ParamsE)
        /*0008*/ 	.word	0x000000a2


	//----- nvinfo : EIATTR_FRAME_SIZE
	.align		4
.L_16:
        /*000c*/ 	.byte	0x04, 0x11
        /*000e*/ 	.short	(.L_18 - .L_17)
	.align		4
.L_17:
        /*0010*/ 	.word	index@($__internal_2_$__cuda_sm10x_tcgen05_guardrail_trap_unallocated_columns_being_dealloced)
        /*0014*/ 	.word	0x00000000


	//----- nvinfo : EIATTR_FRAME_SIZE
	.align		4
.L_18:
        /*0018*/ 	.byte	0x04, 0x11
        /*001a*/ 	.short	(.L_20 - .L_19)
	.align		4
.L_19:
        /*001c*/ 	.word	index@($__internal_1_$__cuda_sm10x_tcgen05_guardrail_trap_phase_invalid_during_alloc)
        /*0020*/ 	.word	0x00000000


	//----- nvinfo : EIATTR_FRAME_SIZE
	.align		4
.L_20:
        /*0024*/ 	.byte	0x04, 0x11
        /*0026*/ 	.short	(.L_22 - .L_21)
	.align		4
.L_21:
        /*0028*/ 	.word	index@($__internal_0_$__cuda_sm10x_tcgen05_guardrail_trap_col_being_dealloced_not_returned_by_alloc)
        /*002c*/ 	.word	0x00000000


	//----- nvinfo : EIATTR_FRAME_SIZE
	.align		4
.L_22:
        /*0030*/ 	.byte	0x04, 0x11
        /*0032*/ 	.short	(.L_24 - .L_23)
	.align		4
.L_23:
        /*0034*/ 	.word	index@(_ZN7cutlass13device_kernelINS_4gemm6kernel13GemmUniversalIN4cute5tupleIJiiiiEEENS1_10collective13CollectiveMmaINS1_35MainloopSm100TmaUmmaWarpSpecializedILi38ELi2ELi4ENS5_IJNS4_1CILi1EEESB_SB_EEEEENS5_IJNSA_ILi64EEENSA_ILi112EEENSA_ILi32EEEEEENS_12float_e4m3_tENS5_IJlSB_lEEESI_SJ_NS4_8TiledMMAINS4_8MMA_AtomIJNS4_10MMA_TraitsINS4_19SM100_MMA_F8F6F4_SSEJSI_SI_fSE_SF_NS4_17integral_constantINS4_4UMMA5MajorELSQ_0EEESR_NSO_INSP_7ScaleInELSS_0EEEST_EEEEEENS4_6LayoutISC_NS5_IJNSA_ILi0EEESX_SX_EEEEENS5_IJNS4_10UnderscoreES10_S10_EEEEENS4_13SM90_TMA_LOADENS4_14ComposedLayoutINS4_7SwizzleILi1ELi4ELi3EEENS4_18smem_ptr_flag_bitsILi8EEENSW_INS5_IJNSA_ILi8EEESG_EEENS5_IJSG_SB_EEEEEEEvNS4_8identityES13_S1D_vS1E_EENS_8epilogue10collective18CollectiveEpilogueINS1G_23Sm100TmaWarpSpecializedILi1ELi1ELi56ELb0ELb0EEEJSH_NS5_IJNSW_ISE_SB_EENSW_ISF_SB_EEEEESI_SJ_SI_SJ_NS1G_6fusion15FusionCallbacksIS1K_NS1O_17LinearCombinationISI_fSI_fLNS_15FloatRoundStyleE2EEESH_S1N_JEEENS4_5SM1004TMEM4LOAD25SM100_TMEM_LOAD_16dp32b8xES13_NS14_INS15_ILi0ELi4ELi3EEES18_NSW_INS5_IJS19_NSA_ILi16EEEEEENS5_IJS1Z_SB_EEEEEEENS4_39AutoVectorizingCopyWithAssumedAlignmentILi128EEENS4_14SM90_TMA_STOREES23_S25_S25_EEEvvEEEEvNT_6ParamsE)
        /*0038*/ 	.word	0x00000000


	//----- nvinfo : EIATTR_MIN_STACK_SIZE
	.align		4
.L_24:
        /*003c*/ 	.byte	0x04, 0x12
        /*003e*/ 	.short	(.L_26 - .L_25)
	.align		4
.L_25:
        /*0040*/ 	.word	index@(_ZN7cutlass13device_kernelINS_4gemm6kernel13GemmUniversalIN4cute5tupleIJiiiiEEENS1_10collective13CollectiveMmaINS1_35MainloopSm100TmaUmmaWarpSpecializedILi38ELi2ELi4ENS5_IJNS4_1CILi1EEESB_SB_EEEEENS5_IJNSA_ILi64EEENSA_ILi112EEENSA_ILi32EEEEEENS_12float_e4m3_tENS5_IJlSB_lEEESI_SJ_NS4_8TiledMMAINS4_8MMA_AtomIJNS4_10MMA_TraitsINS4_19SM100_MMA_F8F6F4_SSEJSI_SI_fSE_SF_NS4_17integral_constantINS4_4UMMA5MajorELSQ_0EEESR_NSO_INSP_7ScaleInELSS_0EEEST_EEEEEENS4_6LayoutISC_NS5_IJNSA_ILi0EEESX_SX_EEEEENS5_IJNS4_10UnderscoreES10_S10_EEEEENS4_13SM90_TMA_LOADENS4_14ComposedLayoutINS4_7SwizzleILi1ELi4ELi3EEENS4_18smem_ptr_flag_bitsILi8EEENSW_INS5_IJNSA_ILi8EEESG_EEENS5_IJSG_SB_EEEEEEEvNS4_8identityES13_S1D_vS1E_EENS_8epilogue10collective18CollectiveEpilogueINS1G_23Sm100TmaWarpSpecializedILi1ELi1ELi56ELb0ELb0EEEJSH_NS5_IJNSW_ISE_SB_EENSW_ISF_SB_EEEEESI_SJ_SI_SJ_NS1G_6fusion15FusionCallbacksIS1K_NS1O_17LinearCombinationISI_fSI_fLNS_15FloatRoundStyleE2EEESH_S1N_JEEENS4_5SM1004TMEM4LOAD25SM100_TMEM_LOAD_16dp32b8xES13_NS14_INS15_ILi0ELi4ELi3EEES18_NSW_INS5_IJS19_NSA_ILi16EEEEEENS5_IJS1Z_SB_EEEEEEENS4_39AutoVectorizingCopyWithAssumedAlignmentILi128EEENS4_14SM90_TMA_STOREES23_S25_S25_EEEvvEEEEvNT_6ParamsE)
        /*0044*/ 	.word	0x00000000
.L_26:


//--------------------- .nv.compat                --------------------------
	.section	.nv.compat,"",@"SHT_CUDA_COMPAT_INFO"
	.align	4
        /*0000*/ 	.byte	0x02, 0x09, 0x01, 0x00, 0x02, 0x02, 0x02, 0x00, 0x02, 0x05, 0x05, 0x00, 0x03, 0x07, 0x01, 0x01
        /*0010*/ 	.byte	0x02, 0x03, 0x01, 0x00, 0x02, 0x06, 0x01, 0x00, 0x04, 0x0b, 0x08, 0x00, 0x09, 0x00, 0x00, 0x00
        /*0020*/ 	.byte	0x00, 0x00, 0x00, 0x00


//--------------------- .nv.info._ZN7cutlass13device_kernelINS_4gemm6kernel13GemmUniversalIN4cute5tupleIJiiiiEEENS1_10collective13CollectiveMmaINS1_35MainloopSm100TmaUmmaWarpSpecializedILi38ELi2ELi4ENS5_IJNS4_1CILi1EEESB_SB_EEEEENS5_IJNSA_ILi64EEENSA_ILi112EEENSA_ILi32EEEEEENS_12float_e4m3_tENS5_IJlSB_lEEESI_SJ_NS4_8TiledMMAINS4_8MMA_AtomIJNS4_10MMA_TraitsINS4_19SM100_MMA_F8F6F4_SSEJSI_SI_fSE_SF_NS4_17integral_constantINS4_4UMMA5MajorELSQ_0EEESR_NSO_INSP_7ScaleInELSS_0EEEST_EEEEEENS4_6LayoutISC_NS5_IJNSA_ILi0EEESX_SX_EEEEENS5_IJNS4_10UnderscoreES10_S10_EEEEENS4_13SM90_TMA_LOADENS4_14ComposedLayoutINS4_7SwizzleILi1ELi4ELi3EEENS4_18smem_ptr_flag_bitsILi8EEENSW_INS5_IJNSA_ILi8EEESG_EEENS5_IJSG_SB_EEEEEEEvNS4_8identityES13_S1D_vS1E_EENS_8epilogue10collective18CollectiveEpilogueINS1G_23Sm100TmaWarpSpecializedILi1ELi1ELi56ELb0ELb0EEEJSH_NS5_IJNSW_ISE_SB_EENSW_ISF_SB_EEEEESI_SJ_SI_SJ_NS1G_6fusion15FusionCallbacksIS1K_NS1O_17LinearCombinationISI_fSI_fLNS_15FloatRoundStyleE2EEESH_S1N_JEEENS4_5SM1004TMEM4LOAD25SM100_TMEM_LOAD_16dp32b8xES13_NS14_INS15_ILi0ELi4ELi3EEES18_NSW_INS5_IJS19_NSA_ILi16EEEEEENS5_IJS1Z_SB_EEEEEEENS4_39AutoVectorizingCopyWithAssumedAlignmentILi128EEENS4_14SM90_TMA_STOREES23_S25_S25_EEEvvEEEEvNT_6ParamsE --------------------------
	.section	.nv.info._ZN7cutlass13device_kernelINS_4gemm6kernel13GemmUniversalIN4cute5tupleIJiiiiEEENS1_10collective13CollectiveMmaINS1_35MainloopSm100TmaUmmaWarpSpecializedILi38ELi2ELi4ENS5_IJNS4_1CILi1EEESB_SB_EEEEENS5_IJNSA_ILi64EEENSA_ILi112EEENSA_ILi32EEEEEENS_12float_e4m3_tENS5_IJlSB_lEEESI_SJ_NS4_8TiledMMAINS4_8MMA_AtomIJNS4_10MMA_TraitsINS4_19SM100_MMA_F8F6F4_SSEJSI_SI_fSE_SF_NS4_17integral_constantINS4_4UMMA5MajorELSQ_0EEESR_NSO_INSP_7ScaleInELSS_0EEEST_EEEEEENS4_6LayoutISC_NS5_IJNSA_ILi0EEESX_SX_EEEEENS5_IJNS4_10UnderscoreES10_S10_EEEEENS4_13SM90_TMA_LOADENS4_14ComposedLayoutINS4_7SwizzleILi1ELi4ELi3EEENS4_18smem_ptr_flag_bitsILi8EEENSW_INS5_IJNSA_ILi8EEESG_EEENS5_IJSG_SB_EEEEEEEvNS4_8identityES13_S1D_vS1E_EENS_8epilogue10collective18CollectiveEpilogueINS1G_23Sm100TmaWarpSpecializedILi1ELi1ELi56ELb0ELb0EEEJSH_NS5_IJNSW_ISE_SB_EENSW_ISF_SB_EEEEESI_SJ_SI_SJ_NS1G_6fusion15FusionCallbacksIS1K_NS1O_17LinearCombinationISI_fSI_fLNS_15FloatRoundStyleE2EEESH_S1N_JEEENS4_5SM1004TMEM4LOAD25SM100_TMEM_LOAD_16dp32b8xES13_NS14_INS15_ILi0ELi4ELi3EEES18_NSW_INS5_IJS19_NSA_ILi16EEEEEENS5_IJS1Z_SB_EEEEEEENS4_39AutoVectorizingCopyWithAssumedAlignmentILi128EEENS4_14SM90_TMA_STOREES23_S25_S25_EEEvvEEEEvNT_6ParamsE,"",@"SHT_CUDA_INFO"
	.sectionflags	@""
	.align	4


	//----- nvinfo : EIATTR_CUDA_API_VERSION
	.align		4
        /*0000*/ 	.byte	0x04, 0x37
        /*0002*/ 	.short	(.L_28 - .L_27)
.L_27:
        /*0004*/ 	.word	0x00000082


	//----- nvinfo : EIATTR_KPARAM_INFO
	.align		4
.L_28:
        /*0008*/ 	.byte	0x04, 0x17
        /*000a*/ 	.short	(.L_30 - .L_29)
.L_29:
        /*000c*/ 	.word	0x00000000
        /*0010*/ 	.short	0x0000
        /*0012*/ 	.short	0x0000
        /*0014*/ 	.byte	0x00, 0xf0, 0x01, 0x20


	//----- nvinfo : EIATTR_AT_ENTRY_FRAGMENTS
	.align		4
.L_30:
        /*0018*/ 	.byte	0x04, 0x4f
        /*001a*/ 	.short	(.L_32 - .L_31)


	//   ....[0]....
.L_31:
        /*001c*/ 	.word	0x00000006


	//----- nvinfo : EIATTR_RESERVED_SMEM_USED
	.align		4
.L_32:
        /*0020*/ 	.byte	0x01, 0x41
	.zero		2


	//----- nvinfo : EIATTR_SPARSE_MMA_MASK
	.align		4
        /*0024*/ 	.byte	0x03, 0x50
        /*0026*/ 	.short	0x0000


	//----- nvinfo : EIATTR_TCGEN05_1CTA_USED
	.align		4
        /*0028*/ 	.byte	0x01, 0x51
	.zero		2


	//----- nvinfo : EIATTR_MAXREG_COUNT
	.align		4
        /*002c*/ 	.byte	0x03, 0x1b
        /*002e*/ 	.short	0x00ff


	//----- nvinfo : EIATTR_NUM_BARRIERS
	.align		4
        /*0030*/ 	.byte	0x02, 0x4c
        /*0032*/ 	.byte	0x07
	.zero		1


	//----- nvinfo : EIATTR_EXTERNS
	.align		4
        /*0034*/ 	.byte	0x04, 0x0f
        /*0036*/ 	.short	(.L_34 - .L_33)


	//   ....[0]....
	.align		4
.L_33:
        /*0038*/ 	.word	index@(__assertfail)


	//----- nvinfo : EIATTR_MERCURY_ISA_VERSION
	.align		4
.L_34:
        /*003c*/ 	.byte	0x03, 0x5f
        /*003e*/ 	.short	0x0101


	//----- nvinfo : EIATTR_INT_WARP_WIDE_INSTR_OFFSETS
	.align		4
        /*0040*/ 	.byte	0x04, 0x31
        /*0042*/ 	.short	(.L_36 - .L_35)


	//   ....[0]....
.L_35:
        /*0044*/ 	.word	0x000021e0


	//   ....[1]....
        /*0048*/ 	.word	0x00004e50


	//   ....[2]....
        /*004c*/ 	.word	0x00004e70


	//   ....[3]....
        /*0050*/ 	.word	0x00004ea0


	//   ....[4]....
        /*0054*/ 	.word	0x000058f0


	//   ....[5]....
        /*0058*/ 	.word	0x00005980


	//   ....[6]....
        /*005c*/ 	.word	0x00005990


	//   ....[7]....
        /*0060*/ 	.word	0x000059c0


	//   ....[8]....
        /*0064*/ 	.word	0x00005b60


	//   ....[9]....
        /*0068*/ 	.word	0x00005bc0


	//   ....[10]....
        /*006c*/ 	.word	0x00005bf0


	//   ....[11]....
        /*0070*/ 	.word	0x00005c10


	//----- nvinfo : EIATTR_COOP_GROUP_MASK_REGIDS
	.align		4
.L_36:
        /*0074*/ 	.byte	0x04, 0x29
        /*0076*/ 	.short	(.L_38 - .L_37)


	//   ....[0]....
.L_37:
        /*0078*/ 	.word	0xffffffff


	//   ....[1]....
        /*007c*/ 	.word	0xffffffff


	//   ....[2]....
        /*0080*/ 	.word	0xffffffff


	//   ....[3]....
        /*0084*/ 	.word	0xffffffff


	//   ....[4]....
        /*0088*/ 	.word	0xffffffff


	//   ....[5]....
        /*008c*/ 	.word	0xffffffff


	//   ....[6]....
        /*0090*/ 	.word	0xffffffff


	//   ....[7]....
        /*0094*/ 	.word	0xffffffff


	//   ....[8]....
        /*0098*/ 	.word	0xffffffff


	//   ....[9]....
        /*009c*/ 	.word	0xffffffff


	//   ....[10]....
        /*00a0*/ 	.word	0xffffffff


	//   ....[11]....
        /*00a4*/ 	.word	0xffffffff


	//   ....[12]....
        /*00a8*/ 	.word	0xffffffff


	//----- nvinfo : EIATTR_COOP_GROUP_INSTR_OFFSETS
	.align		4
.L_38:
        /*00ac*/ 	.byte	0x04, 0x28
        /*00ae*/ 	.short	(.L_40 - .L_39)


	//   ....[0]....
.L_39:
        /*00b0*/ 	.word	0x00000090


	//   ....[1]....
        /*00b4*/ 	.word	0x000004c0


	//   ....[2]....
        /*00b8*/ 	.word	0x00000aa0


	//   ....[3]....
        /*00bc*/ 	.word	0x00000be0


	//   ....[4]....
        /*00c0*/ 	.word	0x00000ce0


	//   ....[5]....
        /*00c4*/ 	.word	0x00000e50


	//   ....[6]....
        /*00c8*/ 	.word	0x00000ff0


	//   ....[7]....
        /*00cc*/ 	.word	0x000020c0


	//   ....[8]....
        /*00d0*/ 	.word	0x000041c0


	//   ....[9]....
        /*00d4*/ 	.word	0x000043d0


	//   ....[10]....
        /*00d8*/ 	.word	0x00004400


	//   ....[11]....
        /*00dc*/ 	.word	0x00004d30


	//   ....[12]....
        /*00e0*/ 	.word	0x00004f60


	//----- nvinfo : EIATTR_VRC_CTA_INIT_COUNT
	.align		4
.L_40:
        /*00e4*/ 	.byte	0x02, 0x4a
        /*00e6*/ 	.byte	0x80
	.zero		1


	//----- nvinfo : EIATTR_SYSCALL_OFFSETS
	.align		4
        /*00e8*/ 	.byte	0x04, 0x46
        /*00ea*/ 	.short	(.L_42 - .L_41)


	//   ....[0]....
.L_41:
        /*00ec*/ 	.word	0x00006cc0


	//   ....[1]....
        /*00f0*/ 	.word	0x00006e40


	//   ....[2]....
        /*00f4*/ 	.word	0x00006fc0


	//   ....[3]....
        /*00f8*/ 	.word	0x00007140


	//   ....[4]....
        /*00fc*/ 	.word	0x000072c0


	//   ....[5]....
        /*0100*/ 	.word	0x00007440


	//   ....[6]....
        /*0104*/ 	.word	0x000075c0


	//----- nvinfo : EIATTR_MBARRIER_INSTR_OFFSETS
	.align		4
.L_42:
        /*0108*/ 	.byte	0x04, 0x39
        /*010a*/ 	.short	(.L_44 - .L_43)


	//   ....[0]....
.L_43:
        /*010c*/ 	.word	0x000005c0
        /*0110*/ 	.word	0x000000ff
        /*0114*/ 	.word	0x00000000
        /*0118*/ 	.short	0x0100
        /*011a*/ 	.byte	0x05
	.zero		1


	//   ....[1]....
        /*011c*/ 	.word	0x000005d0
        /*0120*/ 	.word	0x000000ff
        /*0124*/ 	.word	0x00000130
        /*0128*/ 	.short	0x0100
        /*012a*/ 	.byte	0x05
	.zero		1


	//   ....[2]....
        /*012c*/ 	.word	0x000005e0
        /*0130*/ 	.word	0x000000ff
        /*0134*/ 	.word	0x00000008
        /*0138*/ 	.short	0x0100
        /*013a*/ 	.byte	0x05
	.zero		1


	//   ....[3]....
        /*013c*/ 	.word	0x000005f0
        /*0140*/ 	.word	0x000000ff
        /*0144*/ 	.word	0x00000138
        /*0148*/ 	.short	0x0100
        /*014a*/ 	.byte	0x05
	.zero		1


	//   ....[4]....
        /*014c*/ 	.word	0x00000600
        /*0150*/ 	.word	0x000000ff
        /*0154*/ 	.word	0x00000010
        /*0158*/ 	.short	0x0100
        /*015a*/ 	.byte	0x05
	.zero		1


	//   ....[5]....
        /*015c*/ 	.word	0x00000610
        /*0160*/ 	.word	0x000000ff
        /*0164*/ 	.word	0x00000140
        /*0168*/ 	.short	0x0100
        /*016a*/ 	.byte	0x05
	.zero		1


	//   ....[6]....
        /*016c*/ 	.word	0x00000620
        /*0170*/ 	.word	0x000000ff
        /*0174*/ 	.word	0x00000018
        /*0178*/ 	.short	0x0100
        /*017a*/ 	.byte	0x05
	.zero		1


	//   ....[7]....
        /*017c*/ 	.word	0x00000630
        /*0180*/ 	.word	0x000000ff
        /*0184*/ 	.word	0x00000148
        /*0188*/ 	.short	0x0100
        /*018a*/ 	.byte	0x05
	.zero		1


	//   ....[8]....
        /*018c*/ 	.word	0x00000640
        /*0190*/ 	.word	0x000000ff
        /*0194*/ 	.word	0x00000020
        /*0198*/ 	.short	0x0100
        /*019a*/ 	.byte	0x05
	.zero		1


	//   ....[9]....
        /*019c*/ 	.word	0x00000650
        /*01a0*/ 	.word	0x000000ff
        /*01a4*/ 	.word	0x00000150
        /*01a8*/ 	.short	0x0100
        /*01aa*/ 	.byte	0x05
	.zero		1


	//   ....[10]....
        /*01ac*/ 	.word	0x00000660
        /*01b0*/ 	.word	0x000000ff
        /*01b4*/ 	.word	0x00000028
        /*01b8*/ 	.short	0x0100
        /*01ba*/ 	.byte	0x05
	.zero		1


	//   ....[11]....
        /*01bc*/ 	.word	0x00000670
        /*01c0*/ 	.word	0x000000ff
        /*01c4*/ 	.word	0x00000158
        /*01c8*/ 	.short	0x0100
        /*01ca*/ 	.byte	0x05
	.zero		1


	//   ....[12]....
        /*01cc*/ 	.word	0x00000680
        /*01d0*/ 	.word	0x000000ff
        /*01d4*/ 	.word	0x00000030
        /*01d8*/ 	.short	0x0100
        /*01da*/ 	.byte	0x05
	.zero		1


	//   ....[13]....
        /*01dc*/ 	.word	0x00000690
        /*01e0*/ 	.word	0x000000ff
        /*01e4*/ 	.word	0x00000160
        /*01e8*/ 	.short	0x0100
        /*01ea*/ 	.byte	0x05
	.zero		1


	//   ....[14]....
        /*01ec*/ 	.word	0x000006a0
        /*01f0*/ 	.word	0x000000ff
        /*01f4*/ 	.word	0x00000038
        /*01f8*/ 	.short	0x0100
        /*01fa*/ 	.byte	0x05
	.zero		1


	//   ....[15]....
        /*01fc*/ 	.word	0x000006b0
        /*0200*/ 	.word	0x000000ff
        /*0204*/ 	.word	0x00000168
        /*0208*/ 	.short	0x0100
        /*020a*/ 	.byte	0x05
	.zero		1


	//   ....[16]....
        /*020c*/ 	.word	0x000006c0
        /*0210*/ 	.word	0x000000ff
        /*0214*/ 	.word	0x00000040
        /*0218*/ 	.short	0x0100
        /*021a*/ 	.byte	0x05
	.zero		1


	//   ....[17]....
        /*021c*/ 	.word	0x000006d0
        /*0220*/ 	.word	0x000000ff
        /*0224*/ 	.word	0x00000170
        /*0228*/ 	.short	0x0100
        /*022a*/ 	.byte	0x05
	.zero		1


	//   ....[18]....
        /*022c*/ 	.word	0x000006e0
        /*0230*/ 	.word	0x000000ff
        /*0234*/ 	.word	0x00000048
        /*0238*/ 	.short	0x0100
        /*023a*/ 	.byte	0x05
	.zero		1


	//   ....[19]....
        /*023c*/ 	.word	0x000006f0
        /*0240*/ 	.word	0x000000ff
        /*0244*/ 	.word	0x00000178
        /*0248*/ 	.short	0x0100
        /*024a*/ 	.byte	0x05
	.zero		1


	//   ....[20]....
        /*024c*/ 	.word	0x00000700
        /*0250*/ 	.word	0x000000ff
        /*0254*/ 	.word	0x00000050
        /*0258*/ 	.short	0x0100
        /*025a*/ 	.byte	0x05
	.zero		1


	//   ....[21]....
        /*025c*/ 	.word	0x00000710
        /*0260*/ 	.word	0x000000ff
        /*0264*/ 	.word	0x00000180
        /*0268*/ 	.short	0x0100
        /*026a*/ 	.byte	0x05
	.zero		1


	//   ....[22]....
        /*026c*/ 	.word	0x00000720
        /*0270*/ 	.word	0x000000ff
        /*0274*/ 	.word	0x00000058
        /*0278*/ 	.short	0x0100
        /*027a*/ 	.byte	0x05
	.zero		1


	//   ....[23]....
        /*027c*/ 	.word	0x00000730
        /*0280*/ 	.word	0x000000ff
        /*0284*/ 	.word	0x00000188
        /*0288*/ 	.short	0x0100
        /*028a*/ 	.byte	0x05
	.zero		1


	//   ....[24]....
        /*028c*/ 	.word	0x00000740
        /*0290*/ 	.word	0x000000ff
        /*0294*/ 	.word	0x00000060
        /*0298*/ 	.short	0x0100
        /*029a*/ 	.byte	0x05
	.zero		1


	//   ....[25]....
        /*029c*/ 	.word	0x00000750
        /*02a0*/ 	.word	0x000000ff
        /*02a4*/ 	.word	0x00000190
        /*02a8*/ 	.short	0x0100
        /*02aa*/ 	.byte	0x05
	.zero		1


	//   ....[26]....
        /*02ac*/ 	.word	0x00000760
        /*02b0*/ 	.word	0x000000ff
        /*02b4*/ 	.word	0x00000068
        /*02b8*/ 	.short	0x0100
        /*02ba*/ 	.byte	0x05
	.zero		1


	//   ....[27]....
        /*02bc*/ 	.word	0x00000770
        /*02c0*/ 	.word	0x000000ff
        /*02c4*/ 	.word	0x00000198
        /*02c8*/ 	.short	0x0100
        /*02ca*/ 	.byte	0x05
	.zero		1


	//   ....[28]....
        /*02cc*/ 	.word	0x00000780
        /*02d0*/ 	.word	0x000000ff
        /*02d4*/ 	.word	0x00000070
        /*02d8*/ 	.short	0x0100
        /*02da*/ 	.byte	0x05
	.zero		1


	//   ....[29]....
        /*02dc*/ 	.word	0x00000790
        /*02e0*/ 	.word	0x000000ff
        /*02e4*/ 	.word	0x000001a0
        /*02e8*/ 	.short	0x0100
        /*02ea*/ 	.byte	0x05
	.zero		1


	//   ....[30]....
        /*02ec*/ 	.word	0x000007a0
        /*02f0*/ 	.word	0x000000ff
        /*02f4*/ 	.word	0x00000078
        /*02f8*/ 	.short	0x0100
        /*02fa*/ 	.byte	0x05
	.zero		1


	//   ....[31]....
        /*02fc*/ 	.word	0x000007b0
        /*0300*/ 	.word	0x000000ff
        /*0304*/ 	.word	0x000001a8
        /*0308*/ 	.short	0x0100
        /*030a*/ 	.byte	0x05
	.zero		1


	//   ....[32]....
        /*030c*/ 	.word	0x000007c0
        /*0310*/ 	.word	0x000000ff
        /*0314*/ 	.word	0x00000080
        /*0318*/ 	.short	0x0100
        /*031a*/ 	.byte	0x05
	.zero		1


	//   ....[33]....
        /*031c*/ 	.word	0x000007d0
        /*0320*/ 	.word	0x000000ff
        /*0324*/ 	.word	0x000001b0
        /*0328*/ 	.short	0x0100
        /*032a*/ 	.byte	0x05
	.zero		1


	//   ....[34]....
        /*032c*/ 	.word	0x000007e0
        /*0330*/ 	.word	0x000000ff
        /*0334*/ 	.word	0x00000088
        /*0338*/ 	.short	0x0100
        /*033a*/ 	.byte	0x05
	.zero		1


	//   ....[35]....
        /*033c*/ 	.word	0x000007f0
        /*0340*/ 	.word	0x000000ff
        /*0344*/ 	.word	0x000001b8
        /*0348*/ 	.short	0x0100
        /*034a*/ 	.byte	0x05
	.zero		1


	//   ....[36]....
        /*034c*/ 	.word	0x00000800
        /*0350*/ 	.word	0x000000ff
        /*0354*/ 	.word	0x00000090
        /*0358*/ 	.short	0x0100
        /*035a*/ 	.byte	0x05
	.zero		1


	//   ....[37]....
        /*035c*/ 	.word	0x00000810
        /*0360*/ 	.word	0x000000ff
        /*0364*/ 	.word	0x000001c0
        /*0368*/ 	.short	0x0100
        /*036a*/ 	.byte	0x05
	.zero		1


	//   ....[38]....
        /*036c*/ 	.word	0x00000820
        /*0370*/ 	.word	0x000000ff
        /*0374*/ 	.word	0x00000098
        /*0378*/ 	.short	0x0100
        /*037a*/ 	.byte	0x05
	.zero		1


	//   ....[39]....
        /*037c*/ 	.word	0x00000830
        /*0380*/ 	.word	0x000000ff
        /*0384*/ 	.word	0x000001c8
        /*0388*/ 	.short	0x0100
        /*038a*/ 	.byte	0x05
	.zero		1


	//   ....[40]....
        /*038c*/ 	.word	0x00000840
        /*0390*/ 	.word	0x000000ff
        /*0394*/ 	.word	0x000000a0
        /*0398*/ 	.short	0x0100
        /*039a*/ 	.byte	0x05
	.zero		1


	//   ....[41]....
        /*039c*/ 	.word	0x00000850
        /*03a0*/ 	.word	0x000000ff
        /*03a4*/ 	.word	0x000001d0
        /*03a8*/ 	.short	0x0100
        /*03aa*/ 	.byte	0x05
	.zero		1


	//   ....[42]....
        /*03ac*/ 	.word	0x00000860
        /*03b0*/ 	.word	0x000000ff
        /*03b4*/ 	.word	0x000000a8
        /*03b8*/ 	.short	0x0100
        /*03ba*/ 	.byte	0x05
	.zero		1


	//   ....[43]....
        /*03bc*/ 	.word	0x00000870
        /*03c0*/ 	.word	0x000000ff
        /*03c4*/ 	.word	0x000001d8
        /*03c8*/ 	.short	0x0100
        /*03ca*/ 	.byte	0x05
	.zero		1


	//   ....[44]....
        /*03cc*/ 	.word	0x00000880
        /*03d0*/ 	.word	0x000000ff
        /*03d4*/ 	.word	0x000000b0
        /*03d8*/ 	.short	0x0100
        /*03da*/ 	.byte	0x05
	.zero		1


	//   ....[45]....
        /*03dc*/ 	.word	0x00000890
        /*03e0*/ 	.word	0x000000ff
        /*03e4*/ 	.word	0x000001e0
        /*03e8*/ 	.short	0x0100
        /*03ea*/ 	.byte	0x05
	.zero		1


	//   ....[46]....
        /*03ec*/ 	.word	0x000008a0
        /*03f0*/ 	.word	0x000000ff
        /*03f4*/ 	.word	0x000000b8
        /*03f8*/ 	.short	0x0100
        /*03fa*/ 	.byte	0x05
	.zero		1


	//   ....[47]....
        /*03fc*/ 	.word	0x000008b0
        /*0400*/ 	.word	0x000000ff
        /*0404*/ 	.word	0x000001e8
        /*0408*/ 	.short	0x0100
        /*040a*/ 	.byte	0x05
	.zero		1


	//   ....[48]....
        /*040c*/ 	.word	0x000008c0
        /*0410*/ 	.word	0x000000ff
        /*0414*/ 	.word	0x000000c0
        /*0418*/ 	.short	0x0100
        /*041a*/ 	.byte	0x05
	.zero		1


	//   ....[49]....
        /*041c*/ 	.word	0x000008d0
        /*0420*/ 	.word	0x000000ff
        /*0424*/ 	.word	0x000001f0
        /*0428*/ 	.short	0x0100
        /*042a*/ 	.byte	0x05
	.zero		1


	//   ....[50]....
        /*042c*/ 	.word	0x000008e0
        /*0430*/ 	.word	0x000000ff
        /*0434*/ 	.word	0x000000c8
        /*0438*/ 	.short	0x0100
        /*043a*/ 	.byte	0x05
	.zero		1


	//   ....[51]....
        /*043c*/ 	.word	0x000008f0
        /*0440*/ 	.word	0x000000ff
        /*0444*/ 	.word	0x000001f8
        /*0448*/ 	.short	0x0100
        /*044a*/ 	.byte	0x05
	.zero		1


	//   ....[52]....
        /*044c*/ 	.word	0x00000900
        /*0450*/ 	.word	0x000000ff
        /*0454*/ 	.word	0x000000d0
        /*0458*/ 	.short	0x0100
        /*045a*/ 	.byte	0x05
	.zero		1


	//   ....[53]....
        /*045c*/ 	.word	0x00000910
        /*0460*/ 	.word	0x000000ff
        /*0464*/ 	.word	0x00000200
        /*0468*/ 	.short	0x0100
        /*046a*/ 	.byte	0x05
	.zero		1


	//   ....[54]....
        /*046c*/ 	.word	0x00000920
        /*0470*/ 	.word	0x000000ff
        /*0474*/ 	.word	0x000000d8
        /*0478*/ 	.short	0x0100
        /*047a*/ 	.byte	0x05
	.zero		1


	//   ....[55]....
        /*047c*/ 	.word	0x00000930
        /*0480*/ 	.word	0x000000ff
        /*0484*/ 	.word	0x00000208
        /*0488*/ 	.short	0x0100
        /*048a*/ 	.byte	0x05
	.zero		1


	//   ....[56]....
        /*048c*/ 	.word	0x00000940
        /*0490*/ 	.word	0x000000ff
        /*0494*/ 	.word	0x000000e0
        /*0498*/ 	.short	0x0100
        /*049a*/ 	.byte	0x05
	.zero		1


	//   ....[57]....
        /*049c*/ 	.word	0x00000950
        /*04a0*/ 	.word	0x000000ff
        /*04a4*/ 	.word	0x00000210
        /*04a8*/ 	.short	0x0100
        /*04aa*/ 	.byte	0x05
	.zero		1


	//   ....[58]....
        /*04ac*/ 	.word	0x00000960
        /*04b0*/ 	.word	0x000000ff
        /*04b4*/ 	.word	0x000000e8
        /*04b8*/ 	.short	0x0100
        /*04ba*/ 	.byte	0x05
	.zero		1


	//   ....[59]....
        /*04bc*/ 	.word	0x00000970
        /*04c0*/ 	.word	0x000000ff
        /*04c4*/ 	.word	0x00000218
        /*04c8*/ 	.short	0x0100
        /*04ca*/ 	.byte	0x05
	.zero		1


	//   ....[60]....
        /*04cc*/ 	.word	0x00000980
        /*04d0*/ 	.word	0x000000ff
        /*04d4*/ 	.word	0x000000f0
        /*04d8*/ 	.short	0x0100
        /*04da*/ 	.byte	0x05
	.zero		1


	//   ....[61]....
        /*04dc*/ 	.word	0x00000990
        /*04e0*/ 	.word	0x000000ff
        /*04e4*/ 	.word	0x00000220
        /*04e8*/ 	.short	0x0100
        /*04ea*/ 	.byte	0x05
	.zero		1


	//   ....[62]....
        /*04ec*/ 	.word	0x000009a0
        /*04f0*/ 	.word	0x000000ff
        /*04f4*/ 	.word	0x000000f8
        /*04f8*/ 	.short	0x0100
        /*04fa*/ 	.byte	0x05
	.zero		1


	//   ....[63]....
        /*04fc*/ 	.word	0x000009b0
        /*0500*/ 	.word	0x000000ff
        /*0504*/ 	.word	0x00000228
        /*0508*/ 	.short	0x0100
        /*050a*/ 	.byte	0x05
	.zero		1


	//   ....[64]....
        /*050c*/ 	.word	0x000009c0
        /*0510*/ 	.word	0x000000ff
        /*0514*/ 	.word	0x00000100
        /*0518*/ 	.short	0x0100
        /*051a*/ 	.byte	0x05
	.zero		1


	//   ....[65]....
        /*051c*/ 	.word	0x000009d0
        /*0520*/ 	.word	0x000000ff
        /*0524*/ 	.word	0x00000230
        /*0528*/ 	.short	0x0100
        /*052a*/ 	.byte	0x05
	.zero		1


	//   ....[66]....
        /*052c*/ 	.word	0x000009e0
        /*0530*/ 	.word	0x000000ff
        /*0534*/ 	.word	0x00000108
        /*0538*/ 	.short	0x0100
        /*053a*/ 	.byte	0x05
	.zero		1


	//   ....[67]....
        /*053c*/ 	.word	0x000009f0
        /*0540*/ 	.word	0x000000ff
        /*0544*/ 	.word	0x00000238
        /*0548*/ 	.short	0x0100
        /*054a*/ 	.byte	0x05
	.zero		1


	//   ....[68]....
        /*054c*/ 	.word	0x00000a00
        /*0550*/ 	.word	0x000000ff
        /*0554*/ 	.word	0x00000110
        /*0558*/ 	.short	0x0100
        /*055a*/ 	.byte	0x05
	.zero		1


	//   ....[69]....
        /*055c*/ 	.word	0x00000a10
        /*0560*/ 	.word	0x000000ff
        /*0564*/ 	.word	0x00000240
        /*0568*/ 	.short	0x0100
        /*056a*/ 	.byte	0x05
	.zero		1


	//   ....[70]....
        /*056c*/ 	.word	0x00000a20
        /*0570*/ 	.word	0x000000ff
        /*0574*/ 	.word	0x00000118
        /*0578*/ 	.short	0x0100
        /*057a*/ 	.byte	0x05
	.zero		1


	//   ....[71]....
        /*057c*/ 	.word	0x00000a30
        /*0580*/ 	.word	0x000000ff
        /*0584*/ 	.word	0x00000248
        /*0588*/ 	.short	0x0100
        /*058a*/ 	.byte	0x05
	.zero		1


	//   ....[72]....
        /*058c*/ 	.word	0x00000a40
        /*0590*/ 	.word	0x000000ff
        /*0594*/ 	.word	0x00000120
        /*0598*/ 	.short	0x0100
        /*059a*/ 	.byte	0x05
	.zero		1


	//   ....[73]....
        /*059c*/ 	.word	0x00000a50
        /*05a0*/ 	.word	0x000000ff
        /*05a4*/ 	.word	0x00000250
        /*05a8*/ 	.short	0x0100
        /*05aa*/ 	.byte	0x05
	.zero		1


	//   ....[74]....
        /*05ac*/ 	.word	0x00000a60
        /*05b0*/ 	.word	0x000000ff
        /*05b4*/ 	.word	0x00000128
        /*05b8*/ 	.short	0x0100
        /*05ba*/ 	.byte	0x05
	.zero		1


	//   ....[75]....
        /*05bc*/ 	.word	0x00000a70
        /*05c0*/ 	.word	0x000000ff
        /*05c4*/ 	.word	0x00000258
        /*05c8*/ 	.short	0x0100
        /*05ca*/ 	.byte	0x05
	.zero		1


	//   ....[76]....
        /*05cc*/ 	.word	0x00000bb0
        /*05d0*/ 	.word	0x000000ff
        /*05d4*/ 	.word	0x00000260
        /*05d8*/ 	.short	0x0100
        /*05da*/ 	.byte	0x07
	.zero		1


	//   ....[77]....
        /*05dc*/ 	.word	0x00000bc0
        /*05e0*/ 	.word	0x000000ff
        /*05e4*/ 	.word	0x00000268
        /*05e8*/ 	.short	0x0100
        /*05ea*/ 	.byte	0x07
	.zero		1


	//   ....[78]....
        /*05ec*/ 	.word	0x00000cb0
        /*05f0*/ 	.word	0x000000ff
        /*05f4*/ 	.word	0x00000270
        /*05f8*/ 	.short	0x0100
        /*05fa*/ 	.byte	0x05
	.zero		1


	//   ....[79]....
        /*05fc*/ 	.word	0x00000cc0
        /*0600*/ 	.word	0x000000ff
        /*0604*/ 	.word	0x00000278
        /*0608*/ 	.short	0x0100
        /*060a*/ 	.byte	0x05
	.zero		1


	//   ....[80]....
        /*060c*/ 	.word	0x00000e00
        /*0610*/ 	.word	0x000000ff
        /*0614*/ 	.word	0x00000280
        /*0618*/ 	.short	0x0100
        /*061a*/ 	.byte	0x05
	.zero		1


	//   ....[81]....
        /*061c*/ 	.word	0x00000e10
        /*0620*/ 	.word	0x000000ff
        /*0624*/ 	.word	0x00000290
        /*0628*/ 	.short	0x0100
        /*062a*/ 	.byte	0x05
	.zero		1


	//   ....[82]....
        /*062c*/ 	.word	0x00000e20
        /*0630*/ 	.word	0x000000ff
        /*0634*/ 	.word	0x00000288
        /*0638*/ 	.short	0x0100
        /*063a*/ 	.byte	0x05
	.zero		1


	//   ....[83]....
        /*063c*/ 	.word	0x00000e30
        /*0640*/ 	.word	0x000000ff
        /*0644*/ 	.word	0x00000298
        /*0648*/ 	.short	0x0100
        /*064a*/ 	.byte	0x05
	.zero		1


	//   ....[84]....
        /*064c*/ 	.word	0x00000f60
        /*0650*/ 	.word	0x000000ff
        /*0654*/ 	.word	0x000002a0
        /*0658*/ 	.short	0x0100
        /*065a*/ 	.byte	0x07
	.zero		1


	//   ....[85]....
        /*065c*/ 	.word	0x00000f70
        /*0660*/ 	.word	0x000000ff
        /*0664*/ 	.word	0x000002c0
        /*0668*/ 	.short	0x0100
        /*066a*/ 	.byte	0x07
	.zero		1


	//   ....[86]....
        /*066c*/ 	.word	0x00000f80
        /*0670*/ 	.word	0x000000ff
        /*0674*/ 	.word	0x000002a8
        /*0678*/ 	.short	0x0100
        /*067a*/ 	.byte	0x07
	.zero		1


	//   ....[87]....
        /*067c*/ 	.word	0x00000f90
        /*0680*/ 	.word	0x000000ff
        /*0684*/ 	.word	0x000002c8
        /*0688*/ 	.short	0x0100
        /*068a*/ 	.byte	0x07
	.zero		1


	//   ....[88]....
        /*068c*/ 	.word	0x00000fa0
        /*0690*/ 	.word	0x000000ff
        /*0694*/ 	.word	0x000002b0
        /*0698*/ 	.short	0x0100
        /*069a*/ 	.byte	0x07
	.zero		1


	//   ....[89]....
        /*069c*/ 	.word	0x00000fb0
        /*06a0*/ 	.word	0x000000ff
        /*06a4*/ 	.word	0x000002d0
        /*06a8*/ 	.short	0x0100
        /*06aa*/ 	.byte	0x07
	.zero		1


	//   ....[90]....
        /*06ac*/ 	.word	0x00000fc0
        /*06b0*/ 	.word	0x000000ff
        /*06b4*/ 	.word	0x000002b8
        /*06b8*/ 	.short	0x0100
        /*06ba*/ 	.byte	0x07
	.zero		1


	//   ....[91]....
        /*06bc*/ 	.word	0x00000fd0
        /*06c0*/ 	.word	0x000000ff
        /*06c4*/ 	.word	0x000002d8
        /*06c8*/ 	.short	0x0100
        /*06ca*/ 	.byte	0x07
	.zero		1


	//   ....[92]....
        /*06cc*/ 	.word	0x000010c0
        /*06d0*/ 	.word	0x000000ff
        /*06d4*/ 	.word	0x000002e0
        /*06d8*/ 	.short	0x0100
        /*06da*/ 	.byte	0x05
	.zero		1


	//   ....[93]....
        /*06dc*/ 	.word	0x000010d0
        /*06e0*/ 	.word	0x000000ff
        /*06e4*/ 	.word	0x000002f0
        /*06e8*/ 	.short	0x0100
        /*06ea*/ 	.byte	0x05
	.zero		1


	//   ....[94]....
        /*06ec*/ 	.word	0x000010e0
        /*06f0*/ 	.word	0x000000ff
        /*06f4*/ 	.word	0x000002e8
        /*06f8*/ 	.short	0x0100
        /*06fa*/ 	.byte	0x05
	.zero		1


	//   ....[95]....
        /*06fc*/ 	.word	0x000010f0
        /*0700*/ 	.word	0x000000ff
        /*0704*/ 	.word	0x000002f8
        /*0708*/ 	.short	0x0100
        /*070a*/ 	.byte	0x05
	.zero		1


	//   ....[96]....
        /*070c*/ 	.word	0x000019c0
        /*0710*/ 	.word	0x00000003
        /*0714*/ 	.word	0x000002f0
        /*0718*/ 	.short	0x010a
        /*071a*/ 	.byte	0xff
	.zero		1


	//   ....[97]....
        /*071c*/ 	.word	0x000019f0
        /*0720*/ 	.word	0x00000003
        /*0724*/ 	.word	0x000002e0
        /*0728*/ 	.short	0x0101
        /*072a*/ 	.byte	0xff
	.zero		1


	//   ....[98]....
        /*072c*/ 	.word	0x00001ac0
        /*0730*/ 	.word	0x000000ff
        /*0734*/ 	.word	0x00000130
        /*0738*/ 	.short	0x010a
        /*073a*/ 	.byte	0x05
	.zero		1


	//   ....[99]....
        /*073c*/ 	.word	0x00001b60
        /*0740*/ 	.word	0x000000ff
        /*0744*/ 	.word	0x00000130
        /*0748*/ 	.short	0x010a
        /*074a*/ 	.byte	0x21
	.zero		1


	//   ....[100]....
        /*074c*/ 	.word	0x00001cb0
        /*0750*/ 	.word	0x000000ff
        /*0754*/ 	.word	0x00000130
        /*0758*/ 	.short	0x010a
        /*075a*/ 	.byte	0x08
	.zero		1


	//   ....[101]....
        /*075c*/ 	.word	0x00001dc0
        /*0760*/ 	.word	0x000000ff
        /*0764*/ 	.word	0x00000278
        /*0768*/ 	.short	0x0101
        /*076a*/ 	.byte	0x04
	.zero		1


	//   ....[102]....
        /*076c*/ 	.word	0x00001de0
        /*0770*/ 	.word	0x000000ff
        /*0774*/ 	.word	0x00000130
        /*0778*/ 	.short	0x010a
        /*077a*/ 	.byte	0x05
	.zero		1


	//   ....[103]....
        /*077c*/ 	.word	0x00001e60
        /*0780*/ 	.word	0x000000ff
        /*0784*/ 	.word	0x00000130
        /*0788*/ 	.short	0x010a
        /*078a*/ 	.byte	0x11
	.zero		1


	//   ....[104]....
        /*078c*/ 	.word	0x00001fb0
        /*0790*/ 	.word	0x000000ff
        /*0794*/ 	.word	0x00000130
        /*0798*/ 	.short	0x010a
        /*079a*/ 	.byte	0x08
	.zero		1


	//   ....[105]....
        /*079c*/ 	.word	0x000020f0
        /*07a0*/ 	.word	0x00000002
        /*07a4*/ 	.word	0x00000280
        /*07a8*/ 	.short	0x010a
        /*07aa*/ 	.byte	0xff
	.zero		1


	//   ....[106]....
        /*07ac*/ 	.word	0x000021b0
        /*07b0*/ 	.word	0x00000002
        /*07b4*/ 	.word	0x00000000
        /*07b8*/ 	.short	0x0101
        /*07ba*/ 	.byte	0xff
	.zero		1


	//   ....[107]....
        /*07bc*/ 	.word	0x00002710
        /*07c0*/ 	.word	0x000000ff
        /*07c4*/ 	.word	0x00000000
        /*07c8*/ 	.short	0x010a
        /*07ca*/ 	.byte	0x05
	.zero		1


	//   ....[108]....
        /*07cc*/ 	.word	0x000027a0
        /*07d0*/ 	.word	0x000000ff
        /*07d4*/ 	.word	0x00000000
        /*07d8*/ 	.short	0x010a
        /*07da*/ 	.byte	0x05
	.zero		1


	//   ....[109]....
        /*07dc*/ 	.word	0x00002830
        /*07e0*/ 	.word	0x000000ff
        /*07e4*/ 	.word	0x00000000
        /*07e8*/ 	.short	0x010a
        /*07ea*/ 	.byte	0x05
	.zero		1


	//   ....[110]....
        /*07ec*/ 	.word	0x000028c0
        /*07f0*/ 	.word	0x000000ff
        /*07f4*/ 	.word	0x00000000
        /*07f8*/ 	.short	0x010a
        /*07fa*/ 	.byte	0x05
	.zero		1


	//   ....[111]....
        /*07fc*/ 	.word	0x00002950
        /*0800*/ 	.word	0x000000ff
        /*0804*/ 	.word	0x00000000
        /*0808*/ 	.short	0x010a
        /*080a*/ 	.byte	0x05
	.zero		1


	//   ....[112]....
        /*080c*/ 	.word	0x000029e0
        /*0810*/ 	.word	0x000000ff
        /*0814*/ 	.word	0x00000000
        /*0818*/ 	.short	0x010a
        /*081a*/ 	.byte	0x05
	.zero		1


	//   ....[113]....
        /*081c*/ 	.word	0x00002a70
        /*0820*/ 	.word	0x000000ff
        /*0824*/ 	.word	0x00000000
        /*0828*/ 	.short	0x010a
        /*082a*/ 	.byte	0x05
	.zero		1


	//   ....[114]....
        /*082c*/ 	.word	0x00002b00
        /*0830*/ 	.word	0x000000ff
        /*0834*/ 	.word	0x00000000
        /*0838*/ 	.short	0x010a
        /*083a*/ 	.byte	0x05
	.zero		1


	//   ....[115]....
        /*083c*/ 	.word	0x00002b90
        /*0840*/ 	.word	0x000000ff
        /*0844*/ 	.word	0x00000000
        /*0848*/ 	.short	0x010a
        /*084a*/ 	.byte	0x05
	.zero		1


	//   ....[116]....
        /*084c*/ 	.word	0x00002c20
        /*0850*/ 	.word	0x000000ff
        /*0854*/ 	.word	0x00000000
        /*0858*/ 	.short	0x010a
        /*085a*/ 	.byte	0x05
	.zero		1


	//   ....[117]....
        /*085c*/ 	.word	0x00002cb0
        /*0860*/ 	.word	0x000000ff
        /*0864*/ 	.word	0x00000000
        /*0868*/ 	.short	0x010a
        /*086a*/ 	.byte	0x05
	.zero		1


	//   ....[118]....
        /*086c*/ 	.word	0x00002d40
        /*0870*/ 	.word	0x000000ff
        /*0874*/ 	.word	0x00000000
        /*0878*/ 	.short	0x010a
        /*087a*/ 	.byte	0x05
	.zero		1


	//   ....[119]....
        /*087c*/ 	.word	0x00002dd0
        /*0880*/ 	.word	0x000000ff
        /*0884*/ 	.word	0x00000000
        /*0888*/ 	.short	0x010a
        /*088a*/ 	.byte	0x05
	.zero		1


	//   ....[120]....
        /*088c*/ 	.word	0x00002e60
        /*0890*/ 	.word	0x000000ff
        /*0894*/ 	.word	0x00000000
        /*0898*/ 	.short	0x010a
        /*089a*/ 	.byte	0x05
	.zero		1


	//   ....[121]....
        /*089c*/ 	.word	0x00002ef0
        /*08a0*/ 	.word	0x000000ff
        /*08a4*/ 	.word	0x00000000
        /*08a8*/ 	.short	0x010a
        /*08aa*/ 	.byte	0x05
	.zero		1


	//   ....[122]....
        /*08ac*/ 	.word	0x00002f80
        /*08b0*/ 	.word	0x000000ff
        /*08b4*/ 	.word	0x00000000
        /*08b8*/ 	.short	0x010a
        /*08ba*/ 	.byte	0x05
	.zero		1


	//   ....[123]....
        /*08bc*/ 	.word	0x00003010
        /*08c0*/ 	.word	0x000000ff
        /*08c4*/ 	.word	0x00000000
        /*08c8*/ 	.short	0x010a
        /*08ca*/ 	.byte	0x05
	.zero		1


	//   ....[124]....
        /*08cc*/ 	.word	0x000030a0
        /*08d0*/ 	.word	0x000000ff
        /*08d4*/ 	.word	0x00000000
        /*08d8*/ 	.short	0x010a
        /*08da*/ 	.byte	0x05
	.zero		1


	//   ....[125]....
        /*08dc*/ 	.word	0x00003130
        /*08e0*/ 	.word	0x000000ff
        /*08e4*/ 	.word	0x00000000
        /*08e8*/ 	.short	0x010a
        /*08ea*/ 	.byte	0x05
	.zero		1


	//   ....[126]....
        /*08ec*/ 	.word	0x000031c0
        /*08f0*/ 	.word	0x000000ff
        /*08f4*/ 	.word	0x00000000
        /*08f8*/ 	.short	0x010a
        /*08fa*/ 	.byte	0x05
	.zero		1


	//   ....[127]....
        /*08fc*/ 	.word	0x00003250
        /*0900*/ 	.word	0x000000ff
        /*0904*/ 	.word	0x00000000
        /*0908*/ 	.short	0x010a
        /*090a*/ 	.byte	0x05
	.zero		1


	//   ....[128]....
        /*090c*/ 	.word	0x000032e0
        /*0910*/ 	.word	0x000000ff
        /*0914*/ 	.word	0x00000000
        /*0918*/ 	.short	0x010a
        /*091a*/ 	.byte	0x05
	.zero		1


	//   ....[129]....
        /*091c*/ 	.word	0x00003370
        /*0920*/ 	.word	0x000000ff
        /*0924*/ 	.word	0x00000000
        /*0928*/ 	.short	0x010a
        /*092a*/ 	.byte	0x05
	.zero		1


	//   ....[130]....
        /*092c*/ 	.word	0x00003400
        /*0930*/ 	.word	0x000000ff
        /*0934*/ 	.word	0x00000000
        /*0938*/ 	.short	0x010a
        /*093a*/ 	.byte	0x05
	.zero		1


	//   ....[131]....
        /*093c*/ 	.word	0x00003490
        /*0940*/ 	.word	0x000000ff
        /*0944*/ 	.word	0x00000000
        /*0948*/ 	.short	0x010a
        /*094a*/ 	.byte	0x05
	.zero		1


	//   ....[132]....
        /*094c*/ 	.word	0x00003520
        /*0950*/ 	.word	0x000000ff
        /*0954*/ 	.word	0x00000000
        /*0958*/ 	.short	0x010a
        /*095a*/ 	.byte	0x05
	.zero		1


	//   ....[133]....
        /*095c*/ 	.word	0x000035b0
        /*0960*/ 	.word	0x000000ff
        /*0964*/ 	.word	0x00000000
        /*0968*/ 	.short	0x010a
        /*096a*/ 	.byte	0x05
	.zero		1


	//   ....[134]....
        /*096c*/ 	.word	0x00003640
        /*0970*/ 	.word	0x000000ff
        /*0974*/ 	.word	0x00000000
        /*0978*/ 	.short	0x010a
        /*097a*/ 	.byte	0x05
	.zero		1


	//   ....[135]....
        /*097c*/ 	.word	0x000036d0
        /*0980*/ 	.word	0x000000ff
        /*0984*/ 	.word	0x00000000
        /*0988*/ 	.short	0x010a
        /*098a*/ 	.byte	0x05
	.zero		1


	//   ....[136]....
        /*098c*/ 	.word	0x00003760
        /*0990*/ 	.word	0x000000ff
        /*0994*/ 	.word	0x00000000
        /*0998*/ 	.short	0x010a
        /*099a*/ 	.byte	0x05
	.zero		1


	//   ....[137]....
        /*099c*/ 	.word	0x000037f0
        /*09a0*/ 	.word	0x000000ff
        /*09a4*/ 	.word	0x00000000
        /*09a8*/ 	.short	0x010a
        /*09aa*/ 	.byte	0x05
	.zero		1


	//   ....[138]....
        /*09ac*/ 	.word	0x00003880
        /*09b0*/ 	.word	0x000000ff
        /*09b4*/ 	.word	0x00000000
        /*09b8*/ 	.short	0x010a
        /*09ba*/ 	.byte	0x05
	.zero		1


	//   ....[139]....
        /*09bc*/ 	.word	0x00003910
        /*09c0*/ 	.word	0x000000ff
        /*09c4*/ 	.word	0x00000000
        /*09c8*/ 	.short	0x010a
        /*09ca*/ 	.byte	0x05
	.zero		1


	//   ....[140]....
        /*09cc*/ 	.word	0x000039a0
        /*09d0*/ 	.word	0x000000ff
        /*09d4*/ 	.word	0x00000000
        /*09d8*/ 	.short	0x010a
        /*09da*/ 	.byte	0x05
	.zero		1


	//   ....[141]....
        /*09dc*/ 	.word	0x00003a30
        /*09e0*/ 	.word	0x000000ff
        /*09e4*/ 	.word	0x00000000
        /*09e8*/ 	.short	0x010a
        /*09ea*/ 	.byte	0x05
	.zero		1


	//   ....[142]....
        /*09ec*/ 	.word	0x00003ac0
        /*09f0*/ 	.word	0x000000ff
        /*09f4*/ 	.word	0x00000000
        /*09f8*/ 	.short	0x010a
        /*09fa*/ 	.byte	0x05
	.zero		1


	//   ....[143]....
        /*09fc*/ 	.word	0x00003b50
        /*0a00*/ 	.word	0x000000ff
        /*0a04*/ 	.word	0x00000000
        /*0a08*/ 	.short	0x010a
        /*0a0a*/ 	.byte	0x05
	.zero		1


	//   ....[144]....
        /*0a0c*/ 	.word	0x00003bf0
        /*0a10*/ 	.word	0x00000000
        /*0a14*/ 	.word	0x00000000
        /*0a18*/ 	.short	0x010a
        /*0a1a*/ 	.byte	0xff
	.zero		1


	//   ....[145]....
        /*0a1c*/ 	.word	0x00003d10
        /*0a20*/ 	.word	0x00000000
        /*0a24*/ 	.word	0x000002e0
        /*0a28*/ 	.short	0x010a
        /*0a2a*/ 	.byte	0xff
	.zero		1


	//   ....[146]....
        /*0a2c*/ 	.word	0x00003d70
        /*0a30*/ 	.word	0x00000004
        /*0a34*/ 	.word	0x00000000
        /*0a38*/ 	.short	0x0101
        /*0a3a*/ 	.byte	0xff
	.zero		1


	//   ....[147]....
        /*0a3c*/ 	.word	0x00003d90
        /*0a40*/ 	.word	0x000000ff
        /*0a44*/ 	.word	0x00000290
        /*0a48*/ 	.short	0x010a
        /*0a4a*/ 	.byte	0x05
	.zero		1


	//   ....[148]....
        /*0a4c*/ 	.word	0x00003eb0
        /*0a50*/ 	.word	0x00000000
        /*0a54*/ 	.word	0x00000280
        /*0a58*/ 	.short	0x010a
        /*0a5a*/ 	.byte	0xff
	.zero		1


	//   ....[149]....
        /*0a5c*/ 	.word	0x00003fc0
        /*0a60*/ 	.word	0x00000000
        /*0a64*/ 	.word	0x00000000
        /*0a68*/ 	.short	0x0101
        /*0a6a*/ 	.byte	0xff
	.zero		1


	//   ....[150]....
        /*0a6c*/ 	.word	0x00004050
        /*0a70*/ 	.word	0x000000ff
        /*0a74*/ 	.word	0x00000290
        /*0a78*/ 	.short	0x0106
        /*0a7a*/ 	.byte	0x05
	.zero		1


	//   ....[151]....
        /*0a7c*/ 	.word	0x00004070
        /*0a80*/ 	.word	0x000000ff
        /*0a84*/ 	.word	0x00000290
        /*0a88*/ 	.short	0x010a
        /*0a8a*/ 	.byte	0x05
	.zero		1


	//   ....[152]....
        /*0a8c*/ 	.word	0x00004100
        /*0a90*/ 	.word	0x000000ff
        /*0a94*/ 	.word	0x00000290
        /*0a98*/ 	.short	0x0106
        /*0a9a*/ 	.byte	0x04
	.zero		1


	//   ....[153]....
        /*0a9c*/ 	.word	0x00004140
        /*0aa0*/ 	.word	0x00000000
        /*0aa4*/ 	.word	0x00000290
        /*0aa8*/ 	.short	0x010a
        /*0aaa*/ 	.byte	0xff
	.zero		1


	//   ....[154]....
        /*0aac*/ 	.word	0x00004620
        /*0ab0*/ 	.word	0x00000000
        /*0ab4*/ 	.word	0x00000280
        /*0ab8*/ 	.short	0x010a
        /*0aba*/ 	.byte	0xff
	.zero		1


	//   ....[155]....
        /*0abc*/ 	.word	0x00004720
        /*0ac0*/ 	.word	0x00000003
        /*0ac4*/ 	.word	0x00000000
        /*0ac8*/ 	.short	0x0101
        /*0aca*/ 	.byte	0xff
	.zero		1


	//   ....[156]....
        /*0acc*/ 	.word	0x00004730
        /*0ad0*/ 	.word	0x000000ff
        /*0ad4*/ 	.word	0x00000000
        /*0ad8*/ 	.short	0x010a
        /*0ada*/ 	.byte	0x05
	.zero		1


	//   ....[157]....
        /*0adc*/ 	.word	0x00004750
        /*0ae0*/ 	.word	0x000000ff
        /*0ae4*/ 	.word	0x000002c0
        /*0ae8*/ 	.short	0x010a
        /*0aea*/ 	.byte	0x0e
	.zero		1


	//   ....[158]....
        /*0aec*/ 	.word	0x00004880
        /*0af0*/ 	.word	0x000000ff
        /*0af4*/ 	.word	0x00000000
        /*0af8*/ 	.short	0x010a
        /*0afa*/ 	.byte	0x07
	.zero		1


	//   ....[159]....
        /*0afc*/ 	.word	0x00004990
        /*0b00*/ 	.word	0x000000ff
        /*0b04*/ 	.word	0x00000000
        /*0b08*/ 	.short	0x010a
        /*0b0a*/ 	.byte	0x13
	.zero		1


	//   ....[160]....
        /*0b0c*/ 	.word	0x00004b60
        /*0b10*/ 	.word	0x000000ff
        /*0b14*/ 	.word	0x00000000
        /*0b18*/ 	.short	0x010a
        /*0b1a*/ 	.byte	0x05
	.zero		1


	//   ....[161]....
        /*0b1c*/ 	.word	0x00004bf0
        /*0b20*/ 	.word	0x000000ff
        /*0b24*/ 	.word	0x00000000
        /*0b28*/ 	.short	0x010a
        /*0b2a*/ 	.byte	0x05
	.zero		1


	//   ....[162]....
        /*0b2c*/ 	.word	0x00004c80
        /*0b30*/ 	.word	0x000000ff
        /*0b34*/ 	.word	0x00000000
        /*0b38*/ 	.short	0x010a
        /*0b3a*/ 	.byte	0x05
	.zero		1


	//   ....[163]....
        /*0b3c*/ 	.word	0x00004d10
        /*0b40*/ 	.word	0x000000ff
        /*0b44*/ 	.word	0x00000000
        /*0b48*/ 	.short	0x010a
        /*0b4a*/ 	.byte	0x06
	.zero		1


	//   ....[164]....
        /*0b4c*/ 	.word	0x00005160
        /*0b50*/ 	.word	0x00000000
        /*0b54*/ 	.word	0x00000280
        /*0b58*/ 	.short	0x010a
        /*0b5a*/ 	.byte	0xff
	.zero		1


	//   ....[165]....
        /*0b5c*/ 	.word	0x00005250
        /*0b60*/ 	.word	0x00000000
        /*0b64*/ 	.word	0x00000000
        /*0b68*/ 	.short	0x0101
        /*0b6a*/ 	.byte	0xff
	.zero		1


	//   ....[166]....
        /*0b6c*/ 	.word	0x00005570
        /*0b70*/ 	.word	0x000000ff
        /*0b74*/ 	.word	0x00000278
        /*0b78*/ 	.short	0x010a
        /*0b7a*/ 	.byte	0x07
	.zero		1


	//   ....[167]....
        /*0b7c*/ 	.word	0x000056f0
        /*0b80*/ 	.word	0x000000ff
        /*0b84*/ 	.word	0x00000268
        /*0b88*/ 	.short	0x010a
        /*0b8a*/ 	.byte	0x07
	.zero		1


	//   ....[168]....
        /*0b8c*/ 	.word	0x00005c60
        /*0b90*/ 	.word	0x000000ff
        /*0b94*/ 	.word	0x00000260
        /*0b98*/ 	.short	0x010b
        /*0b9a*/ 	.byte	0x07
	.zero		1


	//   ....[169]....
        /*0b9c*/ 	.word	0x00005c90
        /*0ba0*/ 	.word	0x000000ff
        /*0ba4*/ 	.word	0x00000000
        /*0ba8*/ 	.short	0x0101
        /*0baa*/ 	.byte	0x25
	.zero		1


	//   ....[170]....
        /*0bac*/ 	.word	0x00005ce0
        /*0bb0*/ 	.word	0x00000000
        /*0bb4*/ 	.word	0x00000268
        /*0bb8*/ 	.short	0x010a
        /*0bba*/ 	.byte	0xff
	.zero		1


	//   ....[171]....
        /*0bbc*/ 	.word	0x00005f80
        /*0bc0*/ 	.word	0x00000000
        /*0bc4*/ 	.word	0x00000280
        /*0bc8*/ 	.short	0x010a
        /*0bca*/ 	.byte	0xff
	.zero		1


	//   ....[172]....
        /*0bcc*/ 	.word	0x00006070
        /*0bd0*/ 	.word	0x00000000
        /*0bd4*/ 	.word	0x00000000
        /*0bd8*/ 	.short	0x0101
        /*0bda*/ 	.byte	0xff
	.zero		1


	//   ....[173]....
        /*0bdc*/ 	.word	0x00006760
        /*0be0*/ 	.word	0x000000ff
        /*0be4*/ 	.word	0x00000260
        /*0be8*/ 	.short	0x010a
        /*0bea*/ 	.byte	0x2c
	.zero		1


	//   ....[174]....
        /*0bec*/ 	.word	0x000067d0
        /*0bf0*/ 	.word	0x000000ff
        /*0bf4*/ 	.word	0x000002a0
        /*0bf8*/ 	.short	0x010a
        /*0bfa*/ 	.byte	0x32
	.zero		1


	//   ....[175]....
        /*0bfc*/ 	.word	0x00006890
        /*0c00*/ 	.word	0x000000ff
        /*0c04*/ 	.word	0x00000260
        /*0c08*/ 	.short	0x010a
        /*0c0a*/ 	.byte	0x2c
	.zero		1


	//   ....[176]....
        /*0c0c*/ 	.word	0x00006ad0
        /*0c10*/ 	.word	0x000000ff
        /*0c14*/ 	.word	0x00000000
        /*0c18*/ 	.short	0x0101
        /*0c1a*/ 	.byte	0x04
	.zero		1


	//   ....[177]....
        /*0c1c*/ 	.word	0x00006af0
        /*0c20*/ 	.word	0x000000ff
        /*0c24*/ 	.word	0x000002a0
        /*0c28*/ 	.short	0x010a
        /*0c2a*/ 	.byte	0x32
	.zero		1


	//   ....[178]....
        /*0c2c*/ 	.word	0x000076f0
        /*0c30*/ 	.word	0x000000ff
        /*0c34*/ 	.word	0x00000000
        /*0c38*/ 	.short	0x0101
        /*0c3a*/ 	.byte	0x05
	.zero		1


	//   ....[179]....
        /*0c3c*/ 	.word	0x00008910
        /*0c40*/ 	.word	0x00000003
        /*0c44*/ 	.word	0x000002f0
        /*0c48*/ 	.short	0x010a
        /*0c4a*/ 	.byte	0xff
	.zero		1


	//   ....[180]....
        /*0c4c*/ 	.word	0x00008970
        /*0c50*/ 	.word	0x00000002
        /*0c54*/ 	.word	0x00000130
        /*0c58*/ 	.short	0x010a
        /*0c5a*/ 	.byte	0xff
	.zero		1


	//   ....[181]....
        /*0c5c*/ 	.word	0x000089d0
        /*0c60*/ 	.word	0x00000002
        /*0c64*/ 	.word	0x00000130
        /*0c68*/ 	.short	0x010a
        /*0c6a*/ 	.byte	0xff
	.zero		1


	//   ....[182]....
        /*0c6c*/ 	.word	0x00008a20
        /*0c70*/ 	.word	0x00000002
        /*0c74*/ 	.word	0x00000280
        /*0c78*/ 	.short	0x010a
        /*0c7a*/ 	.byte	0xff
	.zero		1


	//   ....[183]....
        /*0c7c*/ 	.word	0x00008a80
        /*0c80*/ 	.word	0x00000000
        /*0c84*/ 	.word	0x00000000
        /*0c88*/ 	.short	0x010a
        /*0c8a*/ 	.byte	0xff
	.zero		1


	//   ....[184]....
        /*0c8c*/ 	.word	0x00008ae0
        /*0c90*/ 	.word	0x00000000
        /*0c94*/ 	.word	0x00000000
        /*0c98*/ 	.short	0x010a
        /*0c9a*/ 	.byte	0xff
	.zero		1


	//   ....[185]....
        /*0c9c*/ 	.word	0x00008b40
        /*0ca0*/ 	.word	0x00000000
        /*0ca4*/ 	.word	0x00000000
        /*0ca8*/ 	.short	0x010a
        /*0caa*/ 	.byte	0xff
	.zero		1


	//   ....[186]....
        /*0cac*/ 	.word	0x00008ba0
        /*0cb0*/ 	.word	0x00000000
        /*0cb4*/ 	.word	0x00000000
        /*0cb8*/ 	.short	0x010a
        /*0cba*/ 	.byte	0xff
	.zero		1


	//   ....[187]....
        /*0cbc*/ 	.word	0x00008c00
        /*0cc0*/ 	.word	0x00000000
        /*0cc4*/ 	.word	0x00000000
        /*0cc8*/ 	.short	0x010a
        /*0cca*/ 	.byte	0xff
	.zero		1


	//   ....[188]....
        /*0ccc*/ 	.word	0x00008c60
        /*0cd0*/ 	.word	0x00000000
        /*0cd4*/ 	.word	0x00000000
        /*0cd8*/ 	.short	0x010a
        /*0cda*/ 	.byte	0xff
	.zero		1


	//   ....[189]....
        /*0cdc*/ 	.word	0x00008cc0
        /*0ce0*/ 	.word	0x00000000
        /*0ce4*/ 	.word	0x00000000
        /*0ce8*/ 	.short	0x010a
        /*0cea*/ 	.byte	0xff
	.zero		1


	//   ....[190]....
        /*0cec*/ 	.word	0x00008d20
        /*0cf0*/ 	.word	0x00000000
        /*0cf4*/ 	.word	0x00000000
        /*0cf8*/ 	.short	0x010a
        /*0cfa*/ 	.byte	0xff
	.zero		1


	//   ....[191]....
        /*0cfc*/ 	.word	0x00008d80
        /*0d00*/ 	.word	0x00000000
        /*0d04*/ 	.word	0x00000000
        /*0d08*/ 	.short	0x010a
        /*0d0a*/ 	.byte	0xff
	.zero		1


	//   ....[192]....
        /*0d0c*/ 	.word	0x00008de0
        /*0d10*/ 	.word	0x00000000
        /*0d14*/ 	.word	0x00000000
        /*0d18*/ 	.short	0x010a
        /*0d1a*/ 	.byte	0xff
	.zero		1


	//   ....[193]....
        /*0d1c*/ 	.word	0x00008e40
        /*0d20*/ 	.word	0x00000000
        /*0d24*/ 	.word	0x00000000
        /*0d28*/ 	.short	0x010a
        /*0d2a*/ 	.byte	0xff
	.zero		1


	//   ....[194]....
        /*0d2c*/ 	.word	0x00008ea0
        /*0d30*/ 	.word	0x00000000
        /*0d34*/ 	.word	0x00000000
        /*0d38*/ 	.short	0x010a
        /*0d3a*/ 	.byte	0xff
	.zero		1


	//   ....[195]....
        /*0d3c*/ 	.word	0x00008f00
        /*0d40*/ 	.word	0x00000000
        /*0d44*/ 	.word	0x00000000
        /*0d48*/ 	.short	0x010a
        /*0d4a*/ 	.byte	0xff
	.zero		1


	//   ....[196]....
        /*0d4c*/ 	.word	0x00008f60
        /*0d50*/ 	.word	0x00000000
        /*0d54*/ 	.word	0x00000000
        /*0d58*/ 	.short	0x010a
        /*0d5a*/ 	.byte	0xff
	.zero		1


	//   ....[197]....
        /*0d5c*/ 	.word	0x00008fc0
        /*0d60*/ 	.word	0x00000000
        /*0d64*/ 	.word	0x00000000
        /*0d68*/ 	.short	0x010a
        /*0d6a*/ 	.byte	0xff
	.zero		1


	//   ....[198]....
        /*0d6c*/ 	.word	0x00009020
        /*0d70*/ 	.word	0x00000000
        /*0d74*/ 	.word	0x00000000
        /*0d78*/ 	.short	0x010a
        /*0d7a*/ 	.byte	0xff
	.zero		1


	//   ....[199]....
        /*0d7c*/ 	.word	0x00009080
        /*0d80*/ 	.word	0x00000000
        /*0d84*/ 	.word	0x00000000
        /*0d88*/ 	.short	0x010a
        /*0d8a*/ 	.byte	0xff
	.zero		1


	//   ....[200]....
        /*0d8c*/ 	.word	0x000090e0
        /*0d90*/ 	.word	0x00000000
        /*0d94*/ 	.word	0x00000000
        /*0d98*/ 	.short	0x010a
        /*0d9a*/ 	.byte	0xff
	.zero		1


	//   ....[201]....
        /*0d9c*/ 	.word	0x00009140
        /*0da0*/ 	.word	0x00000000
        /*0da4*/ 	.word	0x00000000
        /*0da8*/ 	.short	0x010a
        /*0daa*/ 	.byte	0xff
	.zero		1


	//   ....[202]....
        /*0dac*/ 	.word	0x000091a0
        /*0db0*/ 	.word	0x00000000
        /*0db4*/ 	.word	0x00000000
        /*0db8*/ 	.short	0x010a
        /*0dba*/ 	.byte	0xff
	.zero		1


	//   ....[203]....
        /*0dbc*/ 	.word	0x00009200
        /*0dc0*/ 	.word	0x00000000
        /*0dc4*/ 	.word	0x00000000
        /*0dc8*/ 	.short	0x010a
        /*0dca*/ 	.byte	0xff
	.zero		1


	//   ....[204]....
        /*0dcc*/ 	.word	0x00009260
        /*0dd0*/ 	.word	0x00000000
        /*0dd4*/ 	.word	0x00000000
        /*0dd8*/ 	.short	0x010a
        /*0dda*/ 	.byte	0xff
	.zero		1


	//   ....[205]....
        /*0ddc*/ 	.word	0x000092c0
        /*0de0*/ 	.word	0x00000000
        /*0de4*/ 	.word	0x00000000
        /*0de8*/ 	.short	0x010a
        /*0dea*/ 	.byte	0xff
	.zero		1


	//   ....[206]....
        /*0dec*/ 	.word	0x00009320
        /*0df0*/ 	.word	0x00000000
        /*0df4*/ 	.word	0x00000000
        /*0df8*/ 	.short	0x010a
        /*0dfa*/ 	.byte	0xff
	.zero		1


	//   ....[207]....
        /*0dfc*/ 	.word	0x00009380
        /*0e00*/ 	.word	0x00000000
        /*0e04*/ 	.word	0x00000000
        /*0e08*/ 	.short	0x010a
        /*0e0a*/ 	.byte	0xff
	.zero		1


	//   ....[208]....
        /*0e0c*/ 	.word	0x000093e0
        /*0e10*/ 	.word	0x00000000
        /*0e14*/ 	.word	0x00000000
        /*0e18*/ 	.short	0x010a
        /*0e1a*/ 	.byte	0xff
	.zero		1


	//   ....[209]....
        /*0e1c*/ 	.word	0x00009440
        /*0e20*/ 	.word	0x00000000
        /*0e24*/ 	.word	0x00000000
        /*0e28*/ 	.short	0x010a
        /*0e2a*/ 	.byte	0xff
	.zero		1


	//   ....[210]....
        /*0e2c*/ 	.word	0x000094a0
        /*0e30*/ 	.word	0x00000000
        /*0e34*/ 	.word	0x00000000
        /*0e38*/ 	.short	0x010a
        /*0e3a*/ 	.byte	0xff
	.zero		1


	//   ....[211]....
        /*0e3c*/ 	.word	0x00009500
        /*0e40*/ 	.word	0x00000000
        /*0e44*/ 	.word	0x00000000
        /*0e48*/ 	.short	0x010a
        /*0e4a*/ 	.byte	0xff
	.zero		1


	//   ....[212]....
        /*0e4c*/ 	.word	0x00009560
        /*0e50*/ 	.word	0x00000000
        /*0e54*/ 	.word	0x00000000
        /*0e58*/ 	.short	0x010a
        /*0e5a*/ 	.byte	0xff
	.zero		1


	//   ....[213]....
        /*0e5c*/ 	.word	0x000095c0
        /*0e60*/ 	.word	0x00000000
        /*0e64*/ 	.word	0x00000000
        /*0e68*/ 	.short	0x010a
        /*0e6a*/ 	.byte	0xff
	.zero		1


	//   ....[214]....
        /*0e6c*/ 	.word	0x00009620
        /*0e70*/ 	.word	0x00000000
        /*0e74*/ 	.word	0x00000000
        /*0e78*/ 	.short	0x010a
        /*0e7a*/ 	.byte	0xff
	.zero		1


	//   ....[215]....
        /*0e7c*/ 	.word	0x00009680
        /*0e80*/ 	.word	0x00000000
        /*0e84*/ 	.word	0x00000000
        /*0e88*/ 	.short	0x010a
        /*0e8a*/ 	.byte	0xff
	.zero		1


	//   ....[216]....
        /*0e8c*/ 	.word	0x000096e0
        /*0e90*/ 	.word	0x00000000
        /*0e94*/ 	.word	0x00000000
        /*0e98*/ 	.short	0x010a
        /*0e9a*/ 	.byte	0xff
	.zero		1


	//   ....[217]....
        /*0e9c*/ 	.word	0x00009740
        /*0ea0*/ 	.word	0x00000000
        /*0ea4*/ 	.word	0x00000000
        /*0ea8*/ 	.short	0x010a
        /*0eaa*/ 	.byte	0xff
	.zero		1


	//   ....[218]....
        /*0eac*/ 	.word	0x000097a0
        /*0eb0*/ 	.word	0x00000000
        /*0eb4*/ 	.word	0x00000000
        /*0eb8*/ 	.short	0x010a
        /*0eba*/ 	.byte	0xff
	.zero		1


	//   ....[219]....
        /*0ebc*/ 	.word	0x00009800
        /*0ec0*/ 	.word	0x00000000
        /*0ec4*/ 	.word	0x00000000
        /*0ec8*/ 	.short	0x010a
        /*0eca*/ 	.byte	0xff
	.zero		1


	//   ....[220]....
        /*0ecc*/ 	.word	0x00009850
        /*0ed0*/ 	.word	0x00000000
        /*0ed4*/ 	.word	0x000002e0
        /*0ed8*/ 	.short	0x010a
        /*0eda*/ 	.byte	0xff
	.zero		1


	//   ....[221]....
        /*0edc*/ 	.word	0x000098b0
        /*0ee0*/ 	.word	0x00000000
        /*0ee4*/ 	.word	0x00000290
        /*0ee8*/ 	.short	0x010a
        /*0eea*/ 	.byte	0xff
	.zero		1


	//   ....[222]....
        /*0eec*/ 	.word	0x00009900
        /*0ef0*/ 	.word	0x00000000
        /*0ef4*/ 	.word	0x00000280
        /*0ef8*/ 	.short	0x010a
        /*0efa*/ 	.byte	0xff
	.zero		1


	//   ....[223]....
        /*0efc*/ 	.word	0x00009960
        /*0f00*/ 	.word	0x00000000
        /*0f04*/ 	.word	0x00000290
        /*0f08*/ 	.short	0x010a
        /*0f0a*/ 	.byte	0xff
	.zero		1


	//   ....[224]....
        /*0f0c*/ 	.word	0x000099b0
        /*0f10*/ 	.word	0x00000000
        /*0f14*/ 	.word	0x00000280
        /*0f18*/ 	.short	0x010a
        /*0f1a*/ 	.byte	0xff
	.zero		1


	//   ....[225]....
        /*0f1c*/ 	.word	0x00009a10
        /*0f20*/ 	.word	0x00000003
        /*0f24*/ 	.word	0x000002c0
        /*0f28*/ 	.short	0x010a
        /*0f2a*/ 	.byte	0xff
	.zero		1


	//   ....[226]....
        /*0f2c*/ 	.word	0x00009a70
        /*0f30*/ 	.word	0x00000000
        /*0f34*/ 	.word	0x00000000
        /*0f38*/ 	.short	0x010a
        /*0f3a*/ 	.byte	0xff
	.zero		1


	//   ....[227]....
        /*0f3c*/ 	.word	0x00009ad0
        /*0f40*/ 	.word	0x00000000
        /*0f44*/ 	.word	0x00000000
        /*0f48*/ 	.short	0x010a
        /*0f4a*/ 	.byte	0xff
	.zero		1


	//   ....[228]....
        /*0f4c*/ 	.word	0x00009b30
        /*0f50*/ 	.word	0x00000000
        /*0f54*/ 	.word	0x00000000
        /*0f58*/ 	.short	0x010a
        /*0f5a*/ 	.byte	0xff
	.zero		1


	//   ....[229]....
        /*0f5c*/ 	.word	0x00009b90
        /*0f60*/ 	.word	0x00000000
        /*0f64*/ 	.word	0x00000000
        /*0f68*/ 	.short	0x010a
        /*0f6a*/ 	.byte	0xff
	.zero		1


	//   ....[230]....
        /*0f6c*/ 	.word	0x00009bf0
        /*0f70*/ 	.word	0x00000000
        /*0f74*/ 	.word	0x00000000
        /*0f78*/ 	.short	0x010a
        /*0f7a*/ 	.byte	0xff
	.zero		1


	//   ....[231]....
        /*0f7c*/ 	.word	0x00009c40
        /*0f80*/ 	.word	0x00000000
        /*0f84*/ 	.word	0x00000280
        /*0f88*/ 	.short	0x010a
        /*0f8a*/ 	.byte	0xff
	.zero		1


	//   ....[232]....
        /*0f8c*/ 	.word	0x00009ca0
        /*0f90*/ 	.word	0x00000000
        /*0f94*/ 	.word	0x00000278
        /*0f98*/ 	.short	0x010a
        /*0f9a*/ 	.byte	0xff
	.zero		1


	//   ....[233]....
        /*0f9c*/ 	.word	0x00009d00
        /*0fa0*/ 	.word	0x00000000
        /*0fa4*/ 	.word	0x00000268
        /*0fa8*/ 	.short	0x010a
        /*0faa*/ 	.byte	0xff
	.zero		1


	//   ....[234]....
        /*0fac*/ 	.word	0x00009d50
        /*0fb0*/ 	.word	0x00000000
        /*0fb4*/ 	.word	0x00000280
        /*0fb8*/ 	.short	0x010a
        /*0fba*/ 	.byte	0xff
	.zero		1


	//   ....[235]....
        /*0fbc*/ 	.word	0x00009db0
        /*0fc0*/ 	.word	0x00000000
        /*0fc4*/ 	.word	0x00000260
        /*0fc8*/ 	.short	0x010a
        /*0fca*/ 	.byte	0xff
	.zero		1


	//   ....[236]....
        /*0fcc*/ 	.word	0x00009e10
        /*0fd0*/ 	.word	0x00000003
        /*0fd4*/ 	.word	0x000002a0
        /*0fd8*/ 	.short	0x010a
        /*0fda*/ 	.byte	0xff
	.zero		1


	//----- nvinfo : EIATTR_NUM_MBARRIERS
	.align		4
.L_44:
        /*0fdc*/ 	.byte	0x03, 0x38
        /*0fde*/ 	.short	0x0060


	//----- nvinfo : EIATTR_EXIT_INSTR_OFFSETS
	.align		4
        /*0fe0*/ 	.byte	0x04, 0x1c
        /*0fe2*/ 	.short	(.L_46 - .L_45)


	//   ....[0]....
.L_45:
        /*0fe4*/ 	.word	0x00003c20


	//   ....[1]....
        /*0fe8*/ 	.word	0x00004110


	//   ....[2]....
        /*0fec*/ 	.word	0x00004170


	//   ....[3]....
        /*0ff0*/ 	.word	0x00004f70


	//   ....[4]....
        /*0ff4*/ 	.word	0x00005d10


	//   ....[5]....
        /*0ff8*/ 	.word	0x00005d50


	//   ....[6]....
        /*0ffc*/ 	.word	0x00008900


	//----- nvinfo : EIATTR_MAX_THREADS
	.align		4
.L_46:
        /*1000*/ 	.byte	0x04, 0x05
        /*1002*/ 	.short	(.L_48 - .L_47)
.L_47:
        /*1004*/ 	.word	0x00000100
        /*1008*/ 	.word	0x00000001
        /*100c*/ 	.word	0x00000001


	//----- nvinfo : EIATTR_CRS_STACK_SIZE
	.align		4
.L_48:
        /*1010*/ 	.byte	0x04, 0x1e
        /*1012*/ 	.short	(.L_50 - .L_49)
.L_49:
        /*1014*/ 	.word	0x00000000


	//----- nvinfo : EIATTR_CBANK_PARAM_SIZE
	.align		4
.L_50:
        /*1018*/ 	.byte	0x03, 0x19
        /*101a*/ 	.short	0x0800


	//----- nvinfo : EIATTR_PARAM_CBANK
	.align		4
        /*101c*/ 	.byte	0x04, 0x0a
        /*101e*/ 	.short	(.L_52 - .L_51)
	.align		4
.L_51:
        /*1020*/ 	.word	index@(.nv.constant0._ZN7cutlass13device_kernelINS_4gemm6kernel13GemmUniversalIN4cute5tupleIJiiiiEEENS1_10collective13CollectiveMmaINS1_35MainloopSm100TmaUmmaWarpSpecializedILi38ELi2ELi4ENS5_IJNS4_1CILi1EEESB_SB_EEEEENS5_IJNSA_ILi64EEENSA_ILi112EEENSA_ILi32EEEEEENS_12float_e4m3_tENS5_IJlSB_lEEESI_SJ_NS4_8TiledMMAINS4_8MMA_AtomIJNS4_10MMA_TraitsINS4_19SM100_MMA_F8F6F4_SSEJSI_SI_fSE_SF_NS4_17integral_constantINS4_4UMMA5MajorELSQ_0EEESR_NSO_INSP_7ScaleInELSS_0EEEST_EEEEEENS4_6LayoutISC_NS5_IJNSA_ILi0EEESX_SX_EEEEENS5_IJNS4_10UnderscoreES10_S10_EEEEENS4_13SM90_TMA_LOADENS4_14ComposedLayoutINS4_7SwizzleILi1ELi4ELi3EEENS4_18smem_ptr_flag_bitsILi8EEENSW_INS5_IJNSA_ILi8EEESG_EEENS5_IJSG_SB_EEEEEEEvNS4_8identityES13_S1D_vS1E_EENS_8epilogue10collective18CollectiveEpilogueINS1G_23Sm100TmaWarpSpecializedILi1ELi1ELi56ELb0ELb0EEEJSH_NS5_IJNSW_ISE_SB_EENSW_ISF_SB_EEEEESI_SJ_SI_SJ_NS1G_6fusion15FusionCallbacksIS1K_NS1O_17LinearCombinationISI_fSI_fLNS_15FloatRoundStyleE2EEESH_S1N_JEEENS4_5SM1004TMEM4LOAD25SM100_TMEM_LOAD_16dp32b8xES13_NS14_INS15_ILi0ELi4ELi3EEES18_NSW_INS5_IJS19_NSA_ILi16EEEEEENS5_IJS1Z_SB_EEEEEEENS4_39AutoVectorizingCopyWithAssumedAlignmentILi128EEENS4_14SM90_TMA_STOREES23_S25_S25_EEEvvEEEEvNT_6ParamsE)
        /*1024*/ 	.short	0x0380
        /*1026*/ 	.short	0x0800


	//----- nvinfo : EIATTR_SW_WAR
	.align		4
.L_52:
        /*1028*/ 	.byte	0x04, 0x36
        /*102a*/ 	.short	(.L_54 - .L_53)
.L_53:
        /*102c*/ 	.word	0x00000008
.L_54:


//--------------------- .nv.callgraph             --------------------------
	.section	.nv.callgraph,"",@"SHT_CUDA_CALLGRAPH"
	.align	4
	.sectionentsize	8
	.align		4
        /*0000*/ 	.word	0x00000000
	.align		4
        /*0004*/ 	.word	0xffffffff
	.align		4
        /*0008*/ 	.word	index@(_ZN7cutlass13device_kernelINS_4gemm6kernel13GemmUniversalIN4cute5tupleIJiiiiEEENS1_10collective13CollectiveMmaINS1_35MainloopSm100TmaUmmaWarpSpecializedILi38ELi2ELi4ENS5_IJNS4_1CILi1EEESB_SB_EEEEENS5_IJNSA_ILi64EEENSA_ILi112EEENSA_ILi32EEEEEENS_12float_e4m3_tENS5_IJlSB_lEEESI_SJ_NS4_8TiledMMAINS4_8MMA_AtomIJNS4_10MMA_TraitsINS4_19SM100_MMA_F8F6F4_SSEJSI_SI_fSE_SF_NS4_17integral_constantINS4_4UMMA5MajorELSQ_0EEESR_NSO_INSP_7ScaleInELSS_0EEEST_EEEEEENS4_6LayoutISC_NS5_IJNSA_ILi0EEESX_SX_EEEEENS5_IJNS4_10UnderscoreES10_S10_EEEEENS4_13SM90_TMA_LOADENS4_14ComposedLayoutINS4_7SwizzleILi1ELi4ELi3EEENS4_18smem_ptr_flag_bitsILi8EEENSW_INS5_IJNSA_ILi8EEESG_EEENS5_IJSG_SB_EEEEEEEvNS4_8identityES13_S1D_vS1E_EENS_8epilogue10collective18CollectiveEpilogueINS1G_23Sm100TmaWarpSpecializedILi1ELi1ELi56ELb0ELb0EEEJSH_NS5_IJNSW_ISE_SB_EENSW_ISF_SB_EEEEESI_SJ_SI_SJ_NS1G_6fusion15FusionCallbacksIS1K_NS1O_17LinearCombinationISI_fSI_fLNS_15FloatRoundStyleE2EEESH_S1N_JEEENS4_5SM1004TMEM4LOAD25SM100_TMEM_LOAD_16dp32b8xES13_NS14_INS15_ILi0ELi4ELi3EEES18_NSW_INS5_IJS19_NSA_ILi16EEEEEENS5_IJS1Z_SB_EEEEEEENS4_39AutoVectorizingCopyWithAssumedAlignmentILi128EEENS4_14SM90_TMA_STOREES23_S25_S25_EEEvvEEEEvNT_6ParamsE)
	.align		4
        /*000c*/ 	.word	index@(__assertfail)
	.align		4
        /*0010*/ 	.word	0x00000000
	.align		4
        /*0014*/ 	.word	0xfffffffe
	.align		4
        /*0018*/ 	.word	0x00000000
	.align		4
        /*001c*/ 	.word	0xfffffffd
	.align		4
        /*0020*/ 	.word	0x00000000
	.align		4
        /*0024*/ 	.word	0xfffffffc


//--------------------- .nv.constant4             --------------------------
	.section	.nv.constant4,"a",@progbits
	.align	8
	.align		8
.nv.constant4:
        /*0000*/ 	.dword	__assertfail
	.align		8
        /*0008*/ 	.dword	__unnamed_1
	.align		8
        /*0010*/ 	.dword	_ZN40_INTERNAL_33c3d65f_4_k_cu_1db987eb_327964cuda3std3__45__cpo5beginE
	.align		8
        /*0018*/ 	.dword	_ZN40_INTERNAL_33c3d65f_4_k_cu_1db987eb_327964cuda3std3__45__cpo3endE
	.align		8
        /*0020*/ 	.dword	_ZN40_INTERNAL_33c3d65f_4_k_cu_1db987eb_327964cuda3std3__45__cpo6cbeginE
	.align		8
        /*0028*/ 	.dword	_ZN40_INTERNAL_33c3d65f_4_k_cu_1db987eb_327964cuda3std3__45__cpo4cendE
	.align		8
        /*0030*/ 	.dword	_ZN40_INTERNAL_33c3d65f_4_k_cu_1db987eb_327964cuda3std3__442_GLOBAL__N__33c3d65f_4_k_cu_1db987eb_327966ignoreE
	.align		8
        /*0038*/ 	.dword	_ZN40_INTERNAL_33c3d65f_4_k_cu_1db987eb_327964cuda3std3__419piecewise_constructE
	.align		8
        /*0040*/ 	.dword	_ZN40_INTERNAL_33c3d65f_4_k_cu_1db987eb_327964cuda3std3__48in_placeE
	.align		8
        /*0048*/ 	.dword	_ZN40_INTERNAL_33c3d65f_4_k_cu_1db987eb_327964cuda3std6ranges3__45__cpo4swapE
	.align		8
        /*0050*/ 	.dword	_ZN40_INTERNAL_33c3d65f_4_k_cu_1db987eb_327964cuda3std6ranges3__45__cpo9iter_moveE
	.align		8
        /*0058*/ 	.dword	_ZN40_INTERNAL_33c3d65f_4_k_cu_1db987eb_327964cute7productE
	.align		8
        /*0060*/ 	.dword	_ZN40_INTERNAL_33c3d65f_4_k_cu_1db987eb_327964cute1_E
	.align		8
        /*0068*/ 	.dword	$str$25
	.align		8
        /*0070*/ 	.dword	$str$26


//--------------------- .text._ZN7cutlass13device_kernelINS_4gemm6kernel13GemmUniversalIN4cute5tupleIJiiiiEEENS1_10collective13CollectiveMmaINS1_35MainloopSm100TmaUmmaWarpSpecializedILi38ELi2ELi4ENS5_IJNS4_1CILi1EEESB_SB_EEEEENS5_IJNSA_ILi64EEENSA_ILi112EEENSA_ILi32EEEEEENS_12float_e4m3_tENS5_IJlSB_lEEESI_SJ_NS4_8TiledMMAINS4_8MMA_AtomIJNS4_10MMA_TraitsINS4_19SM100_MMA_F8F6F4_SSEJSI_SI_fSE_SF_NS4_17integral_constantINS4_4UMMA5MajorELSQ_0EEESR_NSO_INSP_7ScaleInELSS_0EEEST_EEEEEENS4_6LayoutISC_NS5_IJNSA_ILi0EEESX_SX_EEEEENS5_IJNS4_10UnderscoreES10_S10_EEEEENS4_13SM90_TMA_LOADENS4_14ComposedLayoutINS4_7SwizzleILi1ELi4ELi3EEENS4_18smem_ptr_flag_bitsILi8EEENSW_INS5_IJNSA_ILi8EEESG_EEENS5_IJSG_SB_EEEEEEEvNS4_8identityES13_S1D_vS1E_EENS_8epilogue10collective18CollectiveEpilogueINS1G_23Sm100TmaWarpSpecializedILi1ELi1ELi56ELb0ELb0EEEJSH_NS5_IJNSW_ISE_SB_EENSW_ISF_SB_EEEEESI_SJ_SI_SJ_NS1G_6fusion15FusionCallbacksIS1K_NS1O_17LinearCombinationISI_fSI_fLNS_15FloatRoundStyleE2EEESH_S1N_JEEENS4_5SM1004TMEM4LOAD25SM100_TMEM_LOAD_16dp32b8xES13_NS14_INS15_ILi0ELi4ELi3EEES18_NSW_INS5_IJS19_NSA_ILi16EEEEEENS5_IJS1Z_SB_EEEEEEENS4_39AutoVectorizingCopyWithAssumedAlignmentILi128EEENS4_14SM90_TMA_STOREES23_S25_S25_EEEvvEEEEvNT_6ParamsE --------------------------
	.section	.text._ZN7cutlass13device_kernelINS_4gemm6kernel13GemmUniversalIN4cute5tupleIJiiiiEEENS1_10collective13CollectiveMmaINS1_35MainloopSm100TmaUmmaWarpSpecializedILi38ELi2ELi4ENS5_IJNS4_1CILi1EEESB_SB_EEEEENS5_IJNSA_ILi64EEENSA_ILi112EEENSA_ILi32EEEEEENS_12float_e4m3_tENS5_IJlSB_lEEESI_SJ_NS4_8TiledMMAINS4_8MMA_AtomIJNS4_10MMA_TraitsINS4_19SM100_MMA_F8F6F4_SSEJSI_SI_fSE_SF_NS4_17integral_constantINS4_4UMMA5MajorELSQ_0EEESR_NSO_INSP_7ScaleInELSS_0EEEST_EEEEEENS4_6LayoutISC_NS5_IJNSA_ILi0EEESX_SX_EEEEENS5_IJNS4_10UnderscoreES10_S10_EEEEENS4_13SM90_TMA_LOADENS4_14ComposedLayoutINS4_7SwizzleILi1ELi4ELi3EEENS4_18smem_ptr_flag_bitsILi8EEENSW_INS5_IJNSA_ILi8EEESG_EEENS5_IJSG_SB_EEEEEEEvNS4_8identityES13_S1D_vS1E_EENS_8epilogue10collective18CollectiveEpilogueINS1G_23Sm100TmaWarpSpecializedILi1ELi1ELi56ELb0ELb0EEEJSH_NS5_IJNSW_ISE_SB_EENSW_ISF_SB_EEEEESI_SJ_SI_SJ_NS1G_6fusion15FusionCallbacksIS1K_NS1O_17LinearCombinationISI_fSI_fLNS_15FloatRoundStyleE2EEESH_S1N_JEEENS4_5SM1004TMEM4LOAD25SM100_TMEM_LOAD_16dp32b8xES13_NS14_INS15_ILi0ELi4ELi3EEES18_NSW_INS5_IJS19_NSA_ILi16EEEEEENS5_IJS1Z_SB_EEEEEEENS4_39AutoVectorizingCopyWithAssumedAlignmentILi128EEENS4_14SM90_TMA_STOREES23_S25_S25_EEEvvEEEEvNT_6ParamsE,"ax",@progbits
	.align	128
.text._ZN7cutlass13device_kernelINS_4gemm6kernel13GemmUniversalIN4cute5tupleIJiiiiEEENS1_10collective13CollectiveMmaINS1_35MainloopSm100TmaUmmaWarpSpecializedILi38ELi2ELi4ENS5_IJNS4_1CILi1EEESB_SB_EEEEENS5_IJNSA_ILi64EEENSA_ILi112EEENSA_ILi32EEEEEENS_12float_e4m3_tENS5_IJlSB_lEEESI_SJ_NS4_8TiledMMAINS4_8MMA_AtomIJNS4_10MMA_TraitsINS4_19SM100_MMA_F8F6F4_SSEJSI_SI_fSE_SF_NS4_17integral_constantINS4_4UMMA5MajorELSQ_0EEESR_NSO_INSP_7ScaleInELSS_0EEEST_EEEEEENS4_6LayoutISC_NS5_IJNSA_ILi0EEESX_SX_EEEEENS5_IJNS4_10UnderscoreES10_S10_EEEEENS4_13SM90_TMA_LOADENS4_14ComposedLayoutINS4_7SwizzleILi1ELi4ELi3EEENS4_18smem_ptr_flag_bitsILi8EEENSW_INS5_IJNSA_ILi8EEESG_EEENS5_IJSG_SB_EEEEEEEvNS4_8identityES13_S1D_vS1E_EENS_8epilogue10collective18CollectiveEpilogueINS1G_23Sm100TmaWarpSpecializedILi1ELi1ELi56ELb0ELb0EEEJSH_NS5_IJNSW_ISE_SB_EENSW_ISF_SB_EEEEESI_SJ_SI_SJ_NS1G_6fusion15FusionCallbacksIS1K_NS1O_17LinearCombinationISI_fSI_fLNS_15FloatRoundStyleE2EEESH_S1N_JEEENS4_5SM1004TMEM4LOAD25SM100_TMEM_LOAD_16dp32b8xES13_NS14_INS15_ILi0ELi4ELi3EEES18_NSW_INS5_IJS19_NSA_ILi16EEEEEENS5_IJS1Z_SB_EEEEEEENS4_39AutoVectorizingCopyWithAssumedAlignmentILi128EEENS4_14SM90_TMA_STOREES23_S25_S25_EEEvvEEEEvNT_6ParamsE:
        .type           _ZN7cutlass13device_kernelINS_4gemm6kernel13GemmUniversalIN4cute5tupleIJiiiiEEENS1_10collective13CollectiveMmaINS1_35MainloopSm100TmaUmmaWarpSpecializedILi38ELi2ELi4ENS5_IJNS4_1CILi1EEESB_SB_EEEEENS5_IJNSA_ILi64EEENSA_ILi112EEENSA_ILi32EEEEEENS_12float_e4m3_tENS5_IJlSB_lEEESI_SJ_NS4_8TiledMMAINS4_8MMA_AtomIJNS4_10MMA_TraitsINS4_19SM100_MMA_F8F6F4_SSEJSI_SI_fSE_SF_NS4_17integral_constantINS4_4UMMA5MajorELSQ_0EEESR_NSO_INSP_7ScaleInELSS_0EEEST_EEEEEENS4_6LayoutISC_NS5_IJNSA_ILi0EEESX_SX_EEEEENS5_IJNS4_10UnderscoreES10_S10_EEEEENS4_13SM90_TMA_LOADENS4_14ComposedLayoutINS4_7SwizzleILi1ELi4ELi3EEENS4_18smem_ptr_flag_bitsILi8EEENSW_INS5_IJNSA_ILi8EEESG_EEENS5_IJSG_SB_EEEEEEEvNS4_8identityES13_S1D_vS1E_EENS_8epilogue10collective18CollectiveEpilogueINS1G_23Sm100TmaWarpSpecializedILi1ELi1ELi56ELb0ELb0EEEJSH_NS5_IJNSW_ISE_SB_EENSW_ISF_SB_EEEEESI_SJ_SI_SJ_NS1G_6fusion15FusionCallbacksIS1K_NS1O_17LinearCombinationISI_fSI_fLNS_15FloatRoundStyleE2EEESH_S1N_JEEENS4_5SM1004TMEM4LOAD25SM100_TMEM_LOAD_16dp32b8xES13_NS14_INS15_ILi0ELi4ELi3EEES18_NSW_INS5_IJS19_NSA_ILi16EEEEEENS5_IJS1Z_SB_EEEEEEENS4_39AutoVectorizingCopyWithAssumedAlignmentILi128EEENS4_14SM90_TMA_STOREES23_S25_S25_EEEvvEEEEvNT_6ParamsE,@function
        .size           _ZN7cutlass13device_kernelINS_4gemm6kernel13GemmUniversalIN4cute5tupleIJiiiiEEENS1_10collective13CollectiveMmaINS1_35MainloopSm100TmaUmmaWarpSpecializedILi38ELi2ELi4ENS5_IJNS4_1CILi1EEESB_SB_EEEEENS5_IJNSA_ILi64EEENSA_ILi112EEENSA_ILi32EEEEEENS_12float_e4m3_tENS5_IJlSB_lEEESI_SJ_NS4_8TiledMMAINS4_8MMA_AtomIJNS4_10MMA_TraitsINS4_19SM100_MMA_F8F6F4_SSEJSI_SI_fSE_SF_NS4_17integral_constantINS4_4UMMA5MajorELSQ_0EEESR_NSO_INSP_7ScaleInELSS_0EEEST_EEEEEENS4_6LayoutISC_NS5_IJNSA_ILi0EEESX_SX_EEEEENS5_IJNS4_10UnderscoreES10_S10_EEEEENS4_13SM90_TMA_LOADENS4_14ComposedLayoutINS4_7SwizzleILi1ELi4ELi3EEENS4_18smem_ptr_flag_bitsILi8EEENSW_INS5_IJNSA_ILi8EEESG_EEENS5_IJSG_SB_EEEEEEEvNS4_8identityES13_S1D_vS1E_EENS_8epilogue10collective18CollectiveEpilogueINS1G_23Sm100TmaWarpSpecializedILi1ELi1ELi56ELb0ELb0EEEJSH_NS5_IJNSW_ISE_SB_EENSW_ISF_SB_EEEEESI_SJ_SI_SJ_NS1G_6fusion15FusionCallbacksIS1K_NS1O_17LinearCombinationISI_fSI_fLNS_15FloatRoundStyleE2EEESH_S1N_JEEENS4_5SM1004TMEM4LOAD25SM100_TMEM_LOAD_16dp32b8xES13_NS14_INS15_ILi0ELi4ELi3EEES18_NSW_INS5_IJS19_NSA_ILi16EEEEEENS5_IJS1Z_SB_EEEEEEENS4_39AutoVectorizingCopyWithAssumedAlignmentILi128EEENS4_14SM90_TMA_STOREES23_S25_S25_EEEvvEEEEvNT_6ParamsE,(.L_x_234 - _ZN7cutlass13device_kernelINS_4gemm6kernel13GemmUniversalIN4cute5tupleIJiiiiEEENS1_10collective13CollectiveMmaINS1_35MainloopSm100TmaUmmaWarpSpecializedILi38ELi2ELi4ENS5_IJNS4_1CILi1EEESB_SB_EEEEENS5_IJNSA_ILi64EEENSA_ILi112EEENSA_ILi32EEEEEENS_12float_e4m3_tENS5_IJlSB_lEEESI_SJ_NS4_8TiledMMAINS4_8MMA_AtomIJNS4_10MMA_TraitsINS4_19SM100_MMA_F8F6F4_SSEJSI_SI_fSE_SF_NS4_17integral_constantINS4_4UMMA5MajorELSQ_0EEESR_NSO_INSP_7ScaleInELSS_0EEEST_EEEEEENS4_6LayoutISC_NS5_IJNSA_ILi0EEESX_SX_EEEEENS5_IJNS4_10UnderscoreES10_S10_EEEEENS4_13SM90_TMA_LOADENS4_14ComposedLayoutINS4_7SwizzleILi1ELi4ELi3EEENS4_18smem_ptr_flag_bitsILi8EEENSW_INS5_IJNSA_ILi8EEESG_EEENS5_IJSG_SB_EEEEEEEvNS4_8identityES13_S1D_vS1E_EENS_8epilogue10collective18CollectiveEpilogueINS1G_23Sm100TmaWarpSpecializedILi1ELi1ELi56ELb0ELb0EEEJSH_NS5_IJNSW_ISE_SB_EENSW_ISF_SB_EEEEESI_SJ_SI_SJ_NS1G_6fusion15FusionCallbacksIS1K_NS1O_17LinearCombinationISI_fSI_fLNS_15FloatRoundStyleE2EEESH_S1N_JEEENS4_5SM1004TMEM4LOAD25SM100_TMEM_LOAD_16dp32b8xES13_NS14_INS15_ILi0ELi4ELi3EEES18_NSW_INS5_IJS19_NSA_ILi16EEEEEENS5_IJS1Z_SB_EEEEEEENS4_39AutoVectorizingCopyWithAssumedAlignmentILi128EEENS4_14SM90_TMA_STOREES23_S25_S25_EEEvvEEEEvNT_6ParamsE)
        .other          _ZN7cutlass13device_kernelINS_4gemm6kernel13GemmUniversalIN4cute5tupleIJiiiiEEENS1_10collective13CollectiveMmaINS1_35MainloopSm100TmaUmmaWarpSpecializedILi38ELi2ELi4ENS5_IJNS4_1CILi1EEESB_SB_EEEEENS5_IJNSA_ILi64EEENSA_ILi112EEENSA_ILi32EEEEEENS_12float_e4m3_tENS5_IJlSB_lEEESI_SJ_NS4_8TiledMMAINS4_8MMA_AtomIJNS4_10MMA_TraitsINS4_19SM100_MMA_F8F6F4_SSEJSI_SI_fSE_SF_NS4_17integral_constantINS4_4UMMA5MajorELSQ_0EEESR_NSO_INSP_7ScaleInELSS_0EEEST_EEEEEENS4_6LayoutISC_NS5_IJNSA_ILi0EEESX_SX_EEEEENS5_IJNS4_10UnderscoreES10_S10_EEEEENS4_13SM90_TMA_LOADENS4_14ComposedLayoutINS4_7SwizzleILi1ELi4ELi3EEENS4_18smem_ptr_flag_bitsILi8EEENSW_INS5_IJNSA_ILi8EEESG_EEENS5_IJSG_SB_EEEEEEEvNS4_8identityES13_S1D_vS1E_EENS_8epilogue10collective18CollectiveEpilogueINS1G_23Sm100TmaWarpSpecializedILi1ELi1ELi56ELb0ELb0EEEJSH_NS5_IJNSW_ISE_SB_EENSW_ISF_SB_EEEEESI_SJ_SI_SJ_NS1G_6fusion15FusionCallbacksIS1K_NS1O_17LinearCombinationISI_fSI_fLNS_15FloatRoundStyleE2EEESH_S1N_JEEENS4_5SM1004TMEM4LOAD25SM100_TMEM_LOAD_16dp32b8xES13_NS14_INS15_ILi0ELi4ELi3EEES18_NSW_INS5_IJS19_NSA_ILi16EEEEEENS5_IJS1Z_SB_EEEEEEENS4_39AutoVectorizingCopyWithAssumedAlignmentILi128EEENS4_14SM90_TMA_STOREES23_S25_S25_EEEvvEEEEvNT_6ParamsE,@"STO_CUDA_ENTRY STV_DEFAULT"
_ZN7cutlass13device_kernelINS_4gemm6kernel13GemmUniversalIN4cute5tupleIJiiiiEEENS1_10collective13CollectiveMmaINS1_35MainloopSm100TmaUmmaWarpSpecializedILi38ELi2ELi4ENS5_IJNS4_1CILi1EEESB_SB_EEEEENS5_IJNSA_ILi64EEENSA_ILi112EEENSA_ILi32EEEEEENS_12float_e4m3_tENS5_IJlSB_lEEESI_SJ_NS4_8TiledMMAINS4_8MMA_AtomIJNS4_10MMA_TraitsINS4_19SM100_MMA_F8F6F4_SSEJSI_SI_fSE_SF_NS4_17integral_constantINS4_4UMMA5MajorELSQ_0EEESR_NSO_INSP_7ScaleInELSS_0EEEST_EEEEEENS4_6LayoutISC_NS5_IJNSA_ILi0EEESX_SX_EEEEENS5_IJNS4_10UnderscoreES10_S10_EEEEENS4_13SM90_TMA_LOADENS4_14ComposedLayoutINS4_7SwizzleILi1ELi4ELi3EEENS4_18smem_ptr_flag_bitsILi8EEENSW_INS5_IJNSA_ILi8EEESG_EEENS5_IJSG_SB_EEEEEEEvNS4_8identityES13_S1D_vS1E_EENS_8epilogue10collective18CollectiveEpilogueINS1G_23Sm100TmaWarpSpecializedILi1ELi1ELi56ELb0ELb0EEEJSH_NS5_IJNSW_ISE_SB_EENSW_ISF_SB_EEEEESI_SJ_SI_SJ_NS1G_6fusion15FusionCallbacksIS1K_NS1O_17LinearCombinationISI_fSI_fLNS_15FloatRoundStyleE2EEESH_S1N_JEEENS4_5SM1004TMEM4LOAD25SM100_TMEM_LOAD_16dp32b8xES13_NS14_INS15_ILi0ELi4ELi3EEES18_NSW_INS5_IJS19_NSA_ILi16EEEEEENS5_IJS1Z_SB_EEEEEEENS4_39AutoVectorizingCopyWithAssumedAlignmentILi128EEENS4_14SM90_TMA_STOREES23_S25_S25_EEEvvEEEEvNT_6ParamsE:
[----:B------:R-:W1:Y:S01]  /*0000*/  LDC R1, c[0x0][0x37c] ;  /* 0x0000df00ff017b82 */ /* 0x000e620000000800 */
[----:B------:R-:W2:Y:S01]  /*0010*/  S2R R145, SR_TID.X ;  /* 0x0000000000917919 */ /* 0x000ea20000002100 */
[----:B------:R-:W3:Y:S01]  /*0020*/  LDCU.64 UR4, c[0x0][0x890] ;  /* 0x00011200ff0477ac */ /* 0x000ee20008000a00 */
[----:B------:R-:W-:Y:S02]  /*0030*/  PRMT R134, RZ, 0x7610, R134 ;  /* 0x00007610ff867816 */ /* 0x000fe40000000086 */
[----:B------:R-:W-:Y:S01]  /*0040*/  ELECT P5, URZ, PT ;  /* 0x0000000000ff782f */ /* 0x000fe200038a0000 */
[----:B------:R-:W4:Y:S01]  /*0050*/  LDCU.64 UR46, c[0x0][0x358] ;  /* 0x00006b00ff2e77ac */ /* 0x000f220008000a00 */
[----:B---3--:R-:W-:-:S04]  /*0060*/  UISETP.NE.U32.AND UP0, UPT, UR4, URZ, UPT ;  /* 0x000000ff0400728c */ /* 0x008fc8000bf05070 */
[----:B------:R-:W-:Y:S01]  /*0070*/  UISETP.NE.AND.EX UP0, UPT, UR5, URZ, UPT, UP0 ;  /* 0x000000ff0500728c */ /* 0x000fe2000bf05300 */
[----:B--2---:R-:W-:-:S05]  /*0080*/  SHF.R.U32.HI R140, RZ, 0x5, R145 ;  /* 0x00000005ff8c7819 */ /* 0x004fca0000011691 */
[----:B------:R-:W2:Y:S02]  /*0090*/  SHFL.IDX PT, R0, R140, RZ, 0x1f ;  /* 0x00001fff8c007589 */ /* 0x000ea400000e0000 */
[----:B--2---:R-:W-:Y:S01]  /*00a0*/  R2UR UR8, R0 ;  /* 0x00000000000872ca */ /* 0x004fe200000e0000 */
[----:B-1--4-:R-:W-:-:S14]  /*00b0*/  BRA.U UP0, `(.L_x_0) ;  /* 0x00000001002c7547 */ /* 0x012fdc000b800000 */
[----:B------:R-:W1:Y:S02]  /*00c0*/  LDCU.64 UR6, c[0x0][0x888] ;  /* 0x00011100ff0677ac */ /* 0x000e640008000a00 */
[----:B-1----:R-:W-:-:S04]  /*00d0*/  UISETP.NE.U32.AND UP0, UPT, UR6, URZ, UPT ;  /* 0x000000ff0600728c */ /* 0x002fc8000bf05070 */
[----:B------:R-:W-:-:S09]  /*00e0*/  UISETP.NE.AND.EX UP0, UPT, UR7, URZ, UPT, UP0 ;  /* 0x000000ff0700728c */ /* 0x000fd2000bf05300 */
[----:B------:R-:W-:Y:S05]  /*00f0*/  BRA.U !UP0, `(.L_x_1) ;  /* 0x0000000108147547 */ /* 0x000fea000b800000 */
[----:B------:R-:W1:Y:S02]  /*0100*/  LDC.64 R2, c[0x0][0x888] ;  /* 0x00022200ff027b82 */ /* 0x000e640000000a00 */
[----:B-1----:R-:W2:Y:S01]  /*0110*/  LDG.E R0, desc[UR46][R2.64] ;  /* 0x0000002e02007981 */ /* 0x002ea2000c1e1900 */
[----:B------:R-:W-:Y:S01]  /*0120*/  HFMA2 R134, -RZ, RZ, 0, 5.9604644775390625e-08 ;  /* 0x00000001ff867431 */ /* 0x000fe200000001ff */
[----:B--2---:R-:W-:Y:S01]  /*0130*/  R2UR UR39, R0 ;  /* 0x00000000002772ca */ /* 0x004fe200000e0000 */
[----:B------:R-:W-:Y:S05]  /*0140*/  BRA `(.L_x_0) ;  /* 0x0000000000087947 */ /* 0x000fea0003800000 */
.L_x_1:
[----:B------:R-:W-:Y:S01]  /*0150*/  HFMA2 R134, -RZ, RZ, 0, 5.9604644775390625e-08 ;  /* 0x00000001ff867431 */ /* 0x000fe200000001ff */
[----:B------:R-:W1:Y:S02]  /*0160*/  LDCU UR39, c[0x0][0x880] ;  /* 0x00011000ff2777ac */ /* 0x000e640008000800 */
.L_x_0:
[----:B------:R-:W2:Y:S02]  /*0170*/  LDCU.64 UR6, c[0x0][0x8b0] ;  /* 0x00011600ff0677ac */ /* 0x000ea40008000a00 */
[----:B--2---:R-:W-:-:S04]  /*0180*/  UISETP.NE.U32.AND UP0, UPT, UR6, URZ, UPT ;  /* 0x000000ff0600728c */ /* 0x004fc8000bf05070 */
[----:B------:R-:W-:-:S09]  /*0190*/  UISETP.NE.AND.EX UP0, UPT, UR7, URZ, UPT, UP0 ;  /* 0x000000ff0700728c */ /* 0x000fd2000bf05300 */
[----:B------:R-:W-:Y:S05]  /*01a0*/  BRA.U UP0, `(.L_x_2) ;  /* 0x0000000100207547 */ /* 0x000fea000b800000 */
[----:B------:R-:W2:Y:S02]  /*01b0*/  LDCU.64 UR6, c[0x0][0x8a8] ;  /* 0x00011500ff0677ac */ /* 0x000ea40008000a00 */
[----:B--2---:R-:W-:-:S04]  /*01c0*/  UISETP.NE.U32.AND UP0, UPT, UR6, URZ, UPT ;  /* 0x000000ff0600728c */ /* 0x004fc8000bf05070 */
[----:B------:R-:W-:-:S09]  /*01d0*/  UISETP.NE.AND.EX UP0, UPT, UR7, URZ, UPT, UP0 ;  /* 0x000000ff0700728c */ /* 0x000fd2000bf05300 */
[----:B------:R-:W-:Y:S05]  /*01e0*/  BRA.U !UP0, `(.L_x_3) ;  /* 0x00000001080c7547 */ /* 0x000fea000b800000 */
[----:B------:R-:W2:Y:S02]  /*01f0*/  LDC.64 R74, c[0x0][0x8a8] ;  /* 0x00022a00ff4a7b82 */ /* 0x000ea40000000a00 */
[----:B--2---:R2:W5:Y:S01]  /*0200*/  LDG.E R74, desc[UR46][R74.64] ;  /* 0x0000002e4a4a7981 */ /* 0x004562000c1e1900 */
[----:B------:R-:W-:Y:S05]  /*0210*/  BRA `(.L_x_2) ;  /* 0x0000000000047947 */ /* 0x000fea0003800000 */
.L_x_3:
[----:B------:R-:W3:Y:S02]  /*0220*/  LDC R74, c[0x0][0x8a0] ;  /* 0x00022800ff4a7b82 */ /* 0x000ee40000000800 */
.L_x_2:
[----:B------:R-:W-:Y:S01]  /*0230*/  IMAD.U32 R0, RZ, RZ, UR8 ;  /* 0x00000008ff007e24 */ /* 0x000fe2000f8e00ff */
[----:B------:R-:W-:Y:S04]  /*0240*/  BSSY.RECONVERGENT B0, `(.L_x_4) ;  /* 0x000000c000007945 */ /* 0x000fe80003800200 */
[C---:B------:R-:W-:Y:S02]  /*0250*/  ISETP.NE.OR P1, PT, R0.reuse, 0x1, !P5 ;  /* 0x000000010000780c */ /* 0x040fe40006f25670 */
[----:B------:R-:W-:-:S11]  /*0260*/  ISETP.NE.OR P0, PT, R0, 0x3, !P5 ;  /* 0x000000030000780c */ /* 0x000fd60006f05670 */
[----:B------:R-:W-:Y:S05]  /*0270*/  @P1 BRA `(.L_x_5) ;  /* 0x0000000000201947 */ /* 0x000fea0003800000 */
[----:B------:R-:W4:Y:S02]  /*0280*/  LDCU.64 UR6, c[0x0][0x348] ;  /* 0x00006900ff0677ac */ /* 0x000f240008000a00 */
[----:B----4-:R-:W-:Y:S02]  /*0290*/  UIADD3 UR10, UP1, UPT, UR6, 0x80, URZ ;  /* 0x00000080060a7890 */ /* 0x010fe4000ff3e0ff */
[----:B------:R-:W-:Y:S02]  /*02a0*/  UIADD3 UR6, UP0, UPT, UR6, 0x180, URZ ;  /* 0x0000018006067890 */ /* 0x000fe4000ff1e0ff */
[----:B------:R-:W-:Y:S02]  /*02b0*/  UIADD3.X UR11, UPT, UPT, URZ, UR7, URZ, UP1, !UPT ;  /* 0x00000007ff0b7290 */ /* 0x000fe40008ffe4ff */
[----:B------:R-:W-:-:S07]  /*02c0*/  UIADD3.X UR7, UPT, UPT, URZ, UR7, URZ, UP0, !UPT ;  /* 0x00000007ff077290 */ /* 0x000fce00087fe4ff */
[----:B------:R4:W-:Y:S02]  /*02d0*/  UTMACCTL.PF [UR10] ;  /* 0x000000000a0079b9 */ /* 0x0009e40008040000 */
[----:B------:R4:W-:Y:S02]  /*02e0*/  UTMACCTL.PF [UR6] ;  /* 0x00000000060079b9 */ /* 0x0009e40008040000 */
[----:B----4-:R-:W-:Y:S01]  /*02f0*/  NOP ;  /* 0x0000000000007918 */ /* 0x010fe20000000000 */
.L_x_5:
[----:B-1----:R-:W-:Y:S05]  /*0300*/  BSYNC.RECONVERGENT B0 ;  /* 0x0000000000007941 */ /* 0x002fea0003800200 */
.L_x_4:
[----:B------:R-:W-:Y:S04]  /*0310*/  BSSY.RECONVERGENT B0, `(.L_x_6) ;  /* 0x000000a000007945 */ /* 0x000fe80003800200 */
[----:B------:R-:W-:Y:S05]  /*0320*/  @P0 BRA `(.L_x_7) ;  /* 0x0000000000200947 */ /* 0x000fea0003800000 */
[----:B------:R-:W1:Y:S02]  /*0330*/  LDCU.64 UR6, c[0x0][0x348] ;  /* 0x00006900ff0677ac */ /* 0x000e640008000a00 */
[----:B-1----:R-:W-:Y:S02]  /*0340*/  UIADD3 UR10, UP1, UPT, UR6, 0x580, URZ ;  /* 0x00000580060a7890 */ /* 0x002fe4000ff3e0ff */
[----:B------:R-:W-:Y:S02]  /*0350*/  UIADD3 UR6, UP0, UPT, UR6, 0x680, URZ ;  /* 0x0000068006067890 */ /* 0x000fe4000ff1e0ff */
[----:B------:R-:W-:Y:S02]  /*0360*/  UIADD3.X UR11, UPT, UPT, URZ, UR7, URZ, UP1, !UPT ;  /* 0x00000007ff0b7290 */ /* 0x000fe40008ffe4ff */
[----:B------:R-:W-:-:S07]  /*0370*/  UIADD3.X UR7, UPT, UPT, URZ, UR7, URZ, UP0, !UPT ;  /* 0x00000007ff077290 */ /* 0x000fce00087fe4ff */
[----:B------:R1:W-:Y:S02]  /*0380*/  UTMACCTL.PF [UR10] ;  /* 0x000000000a0079b9 */ /* 0x0003e40008040000 */
[----:B------:R1:W-:Y:S02]  /*0390*/  UTMACCTL.PF [UR6] ;  /* 0x00000000060079b9 */ /* 0x0003e40008040000 */
[----:B-1----:R-:W-:Y:S01]  /*03a0*/  NOP ;  /* 0x0000000000007918 */ /* 0x002fe20000000000 */
.L_x_7:
[----:B------:R-:W-:Y:S05]  /*03b0*/  BSYNC.RECONVERGENT B0 ;  /* 0x0000000000007941 */ /* 0x000fea0003800200 */
.L_x_6:
[----:B------:R-:W1:Y:S01]  /*03c0*/  LDCU.64 UR6, c[0x0][0x888] ;  /* 0x00011100ff0677ac */ /* 0x000e620008000a00 */
[----:B------:R-:W-:Y:S02]  /*03d0*/  UISETP.EQ.U32.AND UP1, UPT, UR4, URZ, UPT ;  /* 0x000000ff0400728c */ /* 0x000fe4000bf22070 */
[----:B------:R-:W-:Y:S02]  /*03e0*/  UPLOP3.LUT UP2, UPT, UPT, UPT, UPT, 0x80, 0x8 ;  /* 0x000000000008789c */ /* 0x000fe40003f4f070 */
[----:B-1----:R-:W-:-:S04]  /*03f0*/  UISETP.NE.U32.AND UP0, UPT, UR6, URZ, UPT ;  /* 0x000000ff0600728c */ /* 0x002fc8000bf05070 */
[----:B------:R-:W-:-:S04]  /*0400*/  UISETP.NE.AND.EX UP0, UPT, UR7, URZ, UPT, UP0 ;  /* 0x000000ff0700728c */ /* 0x000fc8000bf05300 */
[----:B------:R-:W-:-:S04]  /*0410*/  UISETP.EQ.OR.EX UP3, UPT, UR5, URZ, !UP0, UP1 ;  /* 0x000000ff0500728c */ /* 0x000fc8000c762710 */
[----:B------:R-:W-:-:S05]  /*0420*/  UP2UR UR45, UPR, URZ, 0x8 ;  /* 0x00000008ff2d7883 */ /* 0x000fca0008000000 */
[----:B------:R-:W-:Y:S07]  /*0430*/  BRA.U !UP3, `(.L_x_8) ;  /* 0x000000010b207547 */ /* 0x000fee000b800000 */
[----:B------:R-:W-:Y:S01]  /*0440*/  UISETP.NE.U32.AND UP2, UPT, UR4, URZ, UPT ;  /* 0x000000ff0400728c */ /* 0x000fe2000bf45070 */
[----:B------:R-:W-:Y:S01]  /*0450*/  FSETP.NEU.AND P0, PT, RZ, UR39, PT ;  /* 0x00000027ff007c0b */ /* 0x000fe2000bf0d000 */
[----:B------:R-:W-:Y:S02]  /*0460*/  USEL UR4, URZ, 0xffffffff, UP0 ;  /* 0xffffffffff047887 */ /* 0x000fe40008000000 */
[----:B------:R-:W-:-:S10]  /*0470*/  UISETP.NE.AND.EX UP2, UPT, UR5, URZ, UPT, UP2 ;  /* 0x000000ff0500728c */ /* 0x000fd4000bf45320 */
[----:B------:R-:W-:Y:S01]  /*0480*/  VOTEU.ANY UP1, P0 ;  /* 0x0000000000ff7886 */ /* 0x000fe20000020100 */
[----:B------:R-:W-:-:S04]  /*0490*/  @!UP2 USEL UR4, URZ, 0xffffffff, UP1 ;  /* 0xffffffffff04a887 */ /* 0x000fc80008800000 */
[----:B------:R-:W-:-:S04]  /*04a0*/  ULOP3.LUT UR4, UR4, 0x1, URZ, 0xc0, !UPT ;  /* 0x0000000104047892 */ /* 0x000fc8000f8ec0ff */
[----:B------:R-:W-:-:S11]  /*04b0*/  UISETP.NE.U32.AND UP2, UPT, UR4, 0x1, UPT ;  /* 0x000000010400788c */ /* 0x000fd6000bf45070 */
.L_x_8:
[----:B------:R-:W1:Y:S01]  /*04c0*/  SHFL.IDX PT, R2, R140, RZ, 0x1f ;  /* 0x00001fff8c027589 */ /* 0x000e6200000e0000 */
[----:B------:R-:W-:-:S04]  /*04d0*/  UISETP.NE.AND UP1, UPT, UR8, 0x2, UPT ;  /* 0x000000020800788c */ /* 0x000fc8000bf25270 */
[----:B------:R-:W-:Y:S01]  /*04e0*/  USEL UR6, URZ, 0x1, UP1 ;  /* 0x00000001ff067887 */ /* 0x000fe20008800000 */
[----:B-1----:R-:W-:-:S13]  /*04f0*/  ISETP.NE.AND P0, PT, R2, RZ, PT ;  /* 0x000000ff0200720c */ /* 0x002fda0003f05270 */
[----:B------:R-:W-:Y:S05]  /*0500*/  @P0 BRA `(.L_x_9) ;  /* 0x0000000400640947 */ /* 0x000fea0003800000 */
[----:B------:R-:W-:Y:S01]  /*0510*/  ELECT P0, URZ, PT ;  /* 0x0000000000ff782f */ /* 0x000fe20003800000 */
[----:B------:R-:W-:-:S12]  /*0520*/  BSSY.RECONVERGENT B0, `(.L_x_9) ;  /* 0x0000057000007945 */ /* 0x000fd80003800200 */
[----:B------:R-:W-:Y:S05]  /*0530*/  @!P0 BRA `(.L_x_10) ;  /* 0x0000000400548947 */ /* 0x000fea0003800000 */
[----:B------:R-:W1:Y:S01]  /*0540*/  S2UR UR5, SR_CgaCtaId ;  /* 0x00000000000579c3 */ /* 0x000e620000008800 */
[----:B------:R-:W-:Y:S01]  /*0550*/  UMOV UR7, 0x400 ;  /* 0x0000040000077882 */ /* 0x000fe20000000000 */
[----:B------:R-:W-:Y:S02]  /*0560*/  UMOV UR4, 0x1 ;  /* 0x0000000100047882 */ /* 0x000fe40000000000 */
[----:B------:R-:W-:-:S04]  /*0570*/  UIADD3 UR10, UPT, UPT, -UR4, 0x100000, URZ ;  /* 0x00100000040a7890 */ /* 0x000fc8000fffe1ff */
[----:B------:R-:W-:Y:S02]  /*0580*/  USHF.L.U32 UR11, UR10, 0xb, URZ ;  /* 0x0000000b0a0b7899 */ /* 0x000fe400080006ff */
[----:B------:R-:W-:Y:S02]  /*0590*/  USHF.L.U32 UR10, UR10, 0x1, URZ ;  /* 0x000000010a0a7899 */ /* 0x000fe400080006ff */
[----:B-1----:R-:W-:Y:S01]  /*05a0*/  ULEA UR5, UR5, UR7, 0x18 ;  /* 0x0000000705057291 */ /* 0x002fe2000f8ec0ff */
[----:B------:R-:W1:Y:S11]  /*05b0*/  FENCE.VIEW.ASYNC.S ;  /* 0x00000000000073c6 */ /* 0x000e760000000000 */
[----:B-1----:R1:W4:Y:S01]  /*05c0*/  SYNCS.EXCH.64 URZ, [UR5], UR10 ;  /* 0x0000000a05ff75b2 */ /* 0x0023220008000100 */
[----:B------:R1:W1:Y:S01]  /*05d0*/  SYNCS.EXCH.64 URZ, [UR5+0x130], UR10 ;  /* 0x0001300a05ff75b2 */ /* 0x0002620008000100 */
        /* <DEDUP_REMOVED lines=74> */
[----:B----4-:R-:W-:Y:S01]  /*0a80*/  NOP ;  /* 0x0000000000007918 */ /* 0x010fe20000000000 */
.L_x_10:
[----:B-1----:R-:W-:Y:S05]  /*0a90*/  BSYNC.RECONVERGENT B0 ;  /* 0x0000000000007941 */ /* 0x002fea0003800200 */
.L_x_9:
[----:B------:R-:W1:Y:S01]  /*0aa0*/  SHFL.IDX PT, R2, R140, RZ, 0x1f ;  /* 0x00001fff8c027589 */ /* 0x000e6200000e0000 */
[----:B------:R-:W-:Y:S01]  /*0ab0*/  NOP ;  /* 0x0000000000007918 */ /* 0x000fe20000000000 */
[----:B-1----:R-:W-:-:S13]  /*0ac0*/  ISETP.NE.AND P0, PT, R2, 0x1, PT ;  /* 0x000000010200780c */ /* 0x002fda0003f05270 */
[----:B------:R-:W-:Y:S05]  /*0ad0*/  @P0 BRA `(.L_x_11) ;  /* 0x0000000000400947 */ /* 0x000fea0003800000 */
[----:B------:R-:W1:Y:S01]  /*0ae0*/  S2UR UR7, SR_CgaCtaId ;  /* 0x00000000000779c3 */ /* 0x000e620000008800 */
[----:B------:R-:W-:Y:S01]  /*0af0*/  UMOV UR9, 0x400 ;  /* 0x0000040000097882 */ /* 0x000fe20000000000 */
[----:B------:R-:W-:Y:S01]  /*0b00*/  UMOV UR5, 0x20 ;  /* 0x0000002000057882 */ /* 0x000fe20000000000 */
[----:B------:R-:W-:Y:S01]  /*0b10*/  UMOV UR4, 0x80 ;  /* 0x0000008000047882 */ /* 0x000fe20000000000 */
[----:B------:R-:W-:-:S04]  /*0b20*/  UIADD3 UR10, UPT, UPT, -UR5, 0x100000, URZ ;  /* 0x00100000050a7890 */ /* 0x000fc8000fffe1ff */
[----:B------:R-:W-:Y:S02]  /*0b30*/  USHF.L.U32 UR11, UR10, 0xb, URZ ;  /* 0x0000000b0a0b7899 */ /* 0x000fe400080006ff */
[----:B------:R-:W-:Y:S02]  /*0b40*/  USHF.L.U32 UR10, UR10, 0x1, URZ ;  /* 0x000000010a0a7899 */ /* 0x000fe400080006ff */
[----:B------:R-:W-:-:S04]  /*0b50*/  UIADD3 UR4, UPT, UPT, -UR4, 0x100000, URZ ;  /* 0x0010000004047890 */ /* 0x000fc8000fffe1ff */
[----:B------:R-:W-:Y:S02]  /*0b60*/  USHF.L.U32 UR5, UR4, 0xb, URZ ;  /* 0x0000000b04057899 */ /* 0x000fe400080006ff */
[----:B------:R-:W-:Y:S01]  /*0b70*/  USHF.L.U32 UR4, UR4, 0x1, URZ ;  /* 0x0000000104047899 */ /* 0x000fe200080006ff */
[----:B------:R-:W-:Y:S01]  /*0b80*/  ELECT P0, URZ, PT ;  /* 0x0000000000ff782f */ /* 0x000fe20003800000 */
[----:B-1----:R-:W-:Y:S01]  /*0b90*/  ULEA UR7, UR7, UR9, 0x18 ;  /* 0x0000000907077291 */ /* 0x002fe2000f8ec0ff */
[----:B------:R-:W1:Y:S11]  /*0ba0*/  FENCE.VIEW.ASYNC.S ;  /* 0x00000000000073c6 */ /* 0x000e760000000000 */
[----:B-1----:R1:W4:Y:S01]  /*0bb0*/  SYNCS.EXCH.64 URZ, [UR7+0x260], UR10 ;  /* 0x0002600a07ff75b2 */ /* 0x0023220008000100 */
[----:B------:R1:W1:Y:S01]  /*0bc0*/  SYNCS.EXCH.64 URZ, [UR7+0x268], UR4 ;  /* 0x0002680407ff75b2 */ /* 0x0002620008000100 */
[----:B------:R-:W-:Y:S01]  /*0bd0*/  NOP ;  /* 0x0000000000007918 */ /* 0x000fe20000000000 */
.L_x_11:
[----:B------:R-:W2:Y:S01]  /*0be0*/  SHFL.IDX PT, R2, R140, RZ, 0x1f ;  /* 0x00001fff8c027589 */ /* 0x000ea200000e0000 */
[----:B------:R-:W-:Y:S01]  /*0bf0*/  NOP ;  /* 0x0000000000007918 */ /* 0x000fe20000000000 */
[----:B--2---:R-:W-:-:S13]  /*0c00*/  ISETP.NE.AND P0, PT, R2, 0x3, PT ;  /* 0x000000030200780c */ /* 0x004fda0003f05270 */
[----:B------:R-:W-:Y:S05]  /*0c10*/  @P0 BRA `(.L_x_12) ;  /* 0x0000000000300947 */ /* 0x000fea0003800000 */
[----:B-1----:R-:W1:Y:S01]  /*0c20*/  S2UR UR5, SR_CgaCtaId ;  /* 0x00000000000579c3 */ /* 0x002e620000008800 */
[----:B------:R-:W-:Y:S01]  /*0c30*/  UMOV UR7, 0x400 ;  /* 0x0000040000077882 */ /* 0x000fe20000000000 */
[----:B------:R-:W-:Y:S01]  /*0c40*/  UMOV UR4, 0x20 ;  /* 0x0000002000047882 */ /* 0x000fe20000000000 */
[----:B------:R-:W-:Y:S01]  /*0c50*/  ELECT P0, URZ, PT ;  /* 0x0000000000ff782f */ /* 0x000fe20003800000 */
[----:B------:R-:W-:-:S04]  /*0c60*/  UIADD3 UR10, UPT, UPT, -UR4, 0x100000, URZ ;  /* 0x00100000040a7890 */ /* 0x000fc8000fffe1ff */
[----:B------:R-:W-:Y:S02]  /*0c70*/  USHF.L.U32 UR11, UR10, 0xb, URZ ;  /* 0x0000000b0a0b7899 */ /* 0x000fe400080006ff */
[----:B------:R-:W-:Y:S02]  /*0c80*/  USHF.L.U32 UR10, UR10, 0x1, URZ ;  /* 0x000000010a0a7899 */ /* 0x000fe400080006ff */
[----:B-1----:R-:W-:Y:S01]  /*0c90*/  ULEA UR5, UR5, UR7, 0x18 ;  /* 0x0000000705057291 */ /* 0x002fe2000f8ec0ff */
[----:B------:R-:W1:Y:S11]  /*0ca0*/  FENCE.VIEW.ASYNC.S ;  /* 0x00000000000073c6 */ /* 0x000e760000000000 */
[----:B-1----:R2:W1:Y:S01]  /*0cb0*/  SYNCS.EXCH.64 URZ, [UR5+0x270], UR10 ;  /* 0x0002700a05ff75b2 */ /* 0x0024620008000100 */
[----:B------:R2:W1:Y:S02]  /*0cc0*/  SYNCS.EXCH.64 URZ, [UR5+0x278], UR10 ;  /* 0x0002780a05ff75b2 */ /* 0x0004640008000100 */
[----:B--2---:R-:W-:Y:S01]  /*0cd0*/  NOP ;  /* 0x0000000000007918 */ /* 0x004fe20000000000 */
.L_x_12:
[----:B------:R-:W2:Y:S01]  /*0ce0*/  SHFL.IDX PT, R2, R140, RZ, 0x1f ;  /* 0x00001fff8c027589 */ /* 0x000ea200000e0000 */
[----:B------:R-:W-:Y:S01]  /*0cf0*/  NOP ;  /* 0x0000000000007918 */ /* 0x000fe20000000000 */
[----:B--2---:R-:W-:-:S13]  /*0d00*/  ISETP.NE.AND P0, PT, R2, 0x4, PT ;  /* 0x000000040200780c */ /* 0x004fda0003f05270 */
[----:B------:R-:W-:Y:S05]  /*0d10*/  @P0 BRA `(.L_x_13) ;  /* 0x00000000004c0947 */ /* 0x000fea0003800000 */
[----:B-1----:R-:W1:Y:S01]  /*0d20*/  S2UR UR5, SR_CgaCtaId ;  /* 0x00000000000579c3 */ /* 0x002e620000008800 */
[----:B------:R-:W-:Y:S01]  /*0d30*/  UMOV UR9, 0x100 ;  /* 0x0000010000097882 */ /* 0x000fe20000000000 */
[----:B------:R-:W-:Y:S01]  /*0d40*/  UMOV UR7, 0x400 ;  /* 0x0000040000077882 */ /* 0x000fe20000000000 */
[----:B------:R-:W-:Y:S01]  /*0d50*/  USEL UR9, UR9, 0xe0, UP2 ;  /* 0x000000e009097887 */ /* 0x000fe20009000000 */
[----:B------:R-:W-:Y:S01]  /*0d60*/  UMOV UR4, 0x1 ;  /* 0x0000000100047882 */ /* 0x000fe20000000000 */
[----:B------:R-:W-:Y:S01]  /*0d70*/  ELECT P0, URZ, PT ;  /* 0x0000000000ff782f */ /* 0x000fe20003800000 */
[----:B------:R-:W-:-:S04]  /*0d80*/  UIADD3 UR10, UPT, UPT, -UR4, 0x100000, URZ ;  /* 0x00100000040a7890 */ /* 0x000fc8000fffe1ff */
[----:B------:R-:W-:Y:S02]  /*0d90*/  USHF.L.U32 UR11, UR10, 0xb, URZ ;  /* 0x0000000b0a0b7899 */ /* 0x000fe400080006ff */
[----:B------:R-:W-:Y:S02]  /*0da0*/  USHF.L.U32 UR10, UR10, 0x1, URZ ;  /* 0x000000010a0a7899 */ /* 0x000fe400080006ff */
[----:B------:R-:W-:-:S04]  /*0db0*/  UIADD3 UR12, UPT, UPT, -UR9, 0x100000, URZ ;  /* 0x00100000090c7890 */ /* 0x000fc8000fffe1ff */
[----:B------:R-:W-:Y:S02]  /*0dc0*/  USHF.L.U32 UR13, UR12, 0xb, URZ ;  /* 0x0000000b0c0d7899 */ /* 0x000fe400080006ff */
[----:B------:R-:W-:Y:S02]  /*0dd0*/  USHF.L.U32 UR12, UR12, 0x1, URZ ;  /* 0x000000010c0c7899 */ /* 0x000fe400080006ff */
[----:B-1----:R-:W-:Y:S01]  /*0de0*/  ULEA UR5, UR5, UR7, 0x18 ;  /* 0x0000000705057291 */ /* 0x002fe2000f8ec0ff */
[----:B------:R-:W1:Y:S11]  /*0df0*/  FENCE.VIEW.ASYNC.S ;  /* 0x00000000000073c6 */ /* 0x000e760000000000 */
[----:B-1----:R2:W1:Y:S01]  /*0e00*/  SYNCS.EXCH.64 URZ, [UR5+0x280], UR10 ;  /* 0x0002800a05ff75b2 */ /* 0x0024620008000100 */
[----:B------:R2:W1:Y:S01]  /*0e10*/  SYNCS.EXCH.64 URZ, [UR5+0x290], UR12 ;  /* 0x0002900c05ff75b2 */ /* 0x0004620008000100 */
[----:B------:R2:W1:Y:S01]  /*0e20*/  SYNCS.EXCH.64 URZ, [UR5+0x288], UR10 ;  /* 0x0002880a05ff75b2 */ /* 0x0004620008000100 */
[----:B------:R2:W1:Y:S02]  /*0e30*/  SYNCS.EXCH.64 URZ, [UR5+0x298], UR12 ;  /* 0x0002980c05ff75b2 */ /* 0x0004640008000100 */
[----:B--2---:R-:W-:Y:S01]  /*0e40*/  NOP ;  /* 0x0000000000007918 */ /* 0x004fe20000000000 */
.L_x_13:
[----:B------:R-:W2:Y:S01]  /*0e50*/  SHFL.IDX PT, R2, R140, RZ, 0x1f ;  /* 0x00001fff8c027589 */ /* 0x000ea200000e0000 */
[----:B------:R-:W-:Y:S01]  /*0e60*/  NOP ;  /* 0x0000000000007918 */ /* 0x000fe20000000000 */
[----:B--2---:R-:W-:-:S13]  /*0e70*/  ISETP.NE.AND P0, PT, R2, 0x5, PT ;  /* 0x000000050200780c */ /* 0x004fda0003f05270 */
[----:B------:R-:W-:Y:S05]  /*0e80*/  @P0 BRA `(.L_x_14) ;  /* 0x0000000000580947 */ /* 0x000fea0003800000 */
[----:B-1----:R-:W1:Y:S01]  /*0e90*/  S2UR UR7, SR_CgaCtaId ;  /* 0x00000000000779c3 */ /* 0x002e620000008800 */
        /* <DEDUP_REMOVED lines=12> */
[----:B-1----:R2:W1:Y:S01]  /*0f60*/  SYNCS.EXCH.64 URZ, [UR7+0x2a0], UR10 ;  /* 0x0002a00a07ff75b2 */ /* 0x0024620008000100 */
[----:B------:R2:W1:Y:S01]  /*0f70*/  SYNCS.EXCH.64 URZ, [UR7+0x2c0], UR4 ;  /* 0x0002c00407ff75b2 */ /* 0x0004620008000100 */
[----:B------:R2:W1:Y:S01]  /*0f80*/  SYNCS.EXCH.64 URZ, [UR7+0x2a8], UR10 ;  /* 0x0002a80a07ff75b2 */ /* 0x0004620008000100 */
[----:B------:R2:W1:Y:S01]  /*0f90*/  SYNCS.EXCH.64 URZ, [UR7+0x2c8], UR4 ;  /* 0x0002c80407ff75b2 */ /* 0x0004620008000100 */
[----:B------:R2:W1:Y:S01]  /*0fa0*/  SYNCS.EXCH.64 URZ, [UR7+0x2b0], UR10 ;  /* 0x0002b00a07ff75b2 */ /* 0x0004620008000100 */
[----:B------:R2:W1:Y:S01]  /*0fb0*/  SYNCS.EXCH.64 URZ, [UR7+0x2d0], UR4 ;  /* 0x0002d00407ff75b2 */ /* 0x0004620008000100 */
[----:B------:R2:W1:Y:S01]  /*0fc0*/  SYNCS.EXCH.64 URZ, [UR7+0x2b8], UR10 ;  /* 0x0002b80a07ff75b2 */ /* 0x0004620008000100 */
[----:B------:R2:W1:Y:S02]  /*0fd0*/  SYNCS.EXCH.64 URZ, [UR7+0x2d8], UR4 ;  /* 0x0002d80407ff75b2 */ /* 0x0004640008000100 */
[----:B--2---:R-:W-:Y:S01]  /*0fe0*/  NOP ;  /* 0x0000000000007918 */ /* 0x004fe20000000000 */
.L_x_14:
        /* <DEDUP_REMOVED lines=18> */
.L_x_15:
[----:B-1----:R-:W1:Y:S01]  /*1110*/  S2UR UR5, SR_CTAID.X ;  /* 0x00000000000579c3 */ /* 0x002e620000002500 */
[----:B------:R-:W-:-:S05]  /*1120*/  CS2R.32 R135, SR_CgaSize ;  /* 0x0000000000877805 */ /* 0x000fca0000008a00 */
[----:B------:R-:W-:-:S05]  /*1130*/  IMAD R135, R135, -0xa0, RZ ;  /* 0xffffff6087877824 */ /* 0x000fca00078e02ff */
[----:B------:R-:W-:-:S14]  /*1140*/  R2UR UR9, R135 ;  /* 0x00000000870972ca */ /* 0x000fdc00000e0000 */
[----:B------:R-:W2:Y:S01]  /*1150*/  LDCU UR9, c[0x0][UR9+0x2b0] ;  /* 0x00005600090977ac */ /* 0x000ea20008000800 */
[----:B------:R-:W-:Y:S01]  /*1160*/  NOP ;  /* 0x0000000000007918 */ /* 0x000fe20000000000 */
[----:B------:R-:W-:-:S05]  /*1170*/  CS2R.32 R135, SR_CgaSize ;  /* 0x0000000000877805 */ /* 0x000fca0000008a00 */
[----:B------:R-:W-:-:S05]  /*1180*/  IMAD R135, R135, -0xa0, RZ ;  /* 0xffffff6087877824 */ /* 0x000fca00078e02ff */
[----:B------:R-:W-:-:S14]  /*1190*/  R2UR UR7, R135 ;  /* 0x00000000870772ca */ /* 0x000fdc00000e0000 */
[----:B------:R-:W3:Y:S01]  /*11a0*/  LDCU UR7, c[0x0][UR7+0x2b4] ;  /* 0x00005680070777ac */ /* 0x000ee20008000800 */
[----:B------:R-:W4:Y:S08]  /*11b0*/  S2UR UR4, SR_CTAID.Y ;  /* 0x00000000000479c3 */ /* 0x000f300000002600 */
[----:B------:R-:W3:Y:S01]  /*11c0*/  LDC R9, c[0x0][0xb24] ;  /* 0x0002c900ff097b82 */ /* 0x000ee20000000800 */
[----:B-1----:R-:W-:-:S02]  /*11d0*/  I2FP.F32.U32 R5, UR5 ;  /* 0x0000000500057c45 */ /* 0x002fc40008201000 */
[----:B------:R-:W-:-:S05]  /*11e0*/  CS2R.32 R3, SR_CgaSize ;  /* 0x0000000000037805 */ /* 0x000fca0000008a00 */
[----:B------:R-:W-:-:S06]  /*11f0*/  IMAD R3, R3, -0xa0, RZ ;  /* 0xffffff6003037824 */ /* 0x000fcc00078e02ff */
[----:B------:R-:W1:Y:S01]  /*1200*/  LDC R3, c[0x0][R3+0x2a0] ;  /* 0x0000a80003037b82 */ /* 0x000e620000000800 */
[----:B------:R-:W-:Y:S01]  /*1210*/  MOV R135, UR5 ;  /* 0x0000000500877c02 */ /* 0x000fe20008000f00 */
[----:B--2---:R-:W-:Y:S01]  /*1220*/  FMUL R5, R5, UR9 ;  /* 0x0000000905057c20 */ /* 0x004fe20008400000 */
[----:B----4-:R-:W-:Y:S02]  /*1230*/  I2FP.F32.U32 R4, UR4 ;  /* 0x0000000400047c45 */ /* 0x010fe40008201000 */
[----:B------:R-:W-:-:S05]  /*1240*/  CS2R.32 R2, SR_CgaSize ;  /* 0x0000000000027805 */ /* 0x000fca0000008a00 */
[----:B------:R-:W-:-:S06]  /*1250*/  IMAD R2, R2, -0xa0, RZ ;  /* 0xffffff6002027824 */ /* 0x000fcc00078e02ff */
[----:B------:R-:W2:Y:S01]  /*1260*/  LDC R2, c[0x0][R2+0x2a4] ;  /* 0x0000a90002027b82 */ /* 0x000ea20000000800 */
[----:B------:R-:W4:Y:S01]  /*1270*/  F2I.U32.TRUNC.NTZ R132, R5 ;  /* 0x0000000500847305 */ /* 0x000f22000020f000 */
[----:B------:R-:W-:Y:S01]  /*1280*/  MOV R133, UR4 ;  /* 0x0000000400857c02 */ /* 0x000fe20008000f00 */
[----:B---3--:R-:W-:-:S05]  /*1290*/  FMUL R4, R4, UR7 ;  /* 0x0000000704047c20 */ /* 0x008fca0008400000 */
[----:B------:R-:W-:Y:S01]  /*12a0*/  BAR.SYNC.DEFER_BLOCKING 0x0 ;  /* 0x0000000000007b1d */ /* 0x000fe20000010000 */
[----:B------:R-:W-:-:S05]  /*12b0*/  ISETP.GE.AND P0, PT, R9, 0x1, PT ;  /* 0x000000010900780c */ /* 0x000fca0003f06270 */
[----:B------:R-:W3:Y:S02]  /*12c0*/  F2I.U32.TRUNC.NTZ R125, R4 ;  /* 0x00000004007d7305 */ /* 0x000ee4000020f000 */
[----:B------:R-:W2:Y:S01]  /*12d0*/  S2UR UR36, SR_CTAID.Z ;  /* 0x00000000002479c3 */ /* 0x000ea20000002700 */
[----:B----4-:R-:W-:-:S05]  /*12e0*/  IADD3 R132, PT, PT, -R132, RZ, RZ ;  /* 0x000000ff84847210 */ /* 0x010fca0007ffe1ff */
[----:B-1----:R-:W-:Y:S01]  /*12f0*/  IMAD R132, R3, R132, UR5 ;  /* 0x0000000503847e24 */ /* 0x002fe2000f8e0284 */
[----:B---3--:R-:W-:-:S05]  /*1300*/  IADD3 R125, PT, PT, -R125, RZ, RZ ;  /* 0x000000ff7d7d7210 */ /* 0x008fca0007ffe1ff */
[----:B--2---:R-:W-:Y:S01]  /*1310*/  IMAD R125, R2, R125, UR4 ;  /* 0x00000004027d7e24 */ /* 0x004fe2000f8e027d */
[----:B------:R-:W-:Y:S06]  /*1320*/  @!P0 BRA `(.L_x_16) ;  /* 0x0000000000b88947 */ /* 0x000fec0003800000 */
[----:B------:R-:W1:Y:S01]  /*1330*/  LDC.64 R4, c[0x0][0xb18] ;  /* 0x0002c600ff047b82 */ /* 0x000e620000000a00 */
[----:B------:R-:W-:-:S07]  /*1340*/  ISETP.NE.AND P0, PT, R9, 0x1, PT ;  /* 0x000000010900780c */ /* 0x000fce0003f05270 */
[----:B------:R-:W2:Y:S08]  /*1350*/  LDC R10, c[0x0][0xb0c] ;  /* 0x0002c300ff0a7b82 */ /* 0x000eb00000000800 */
[----:B------:R-:W3:Y:S08]  /*1360*/  LDC R11, c[0x0][0x370] ;  /* 0x0000dc00ff0b7b82 */ /* 0x000ef00000000800 */
[----:B------:R-:W4:Y:S01]  /*1370*/  LDC R12, c[0x0][0x374] ;  /* 0x0000dd00ff0c7b82 */ /* 0x000f220000000800 */
[----:B-1----:R-:W-:-:S07]  /*1380*/  ISETP.NE.AND P1, PT, R4, 0x1, PT ;  /* 0x000000010400780c */ /* 0x002fce0003f25270 */
[----:B------:R-:W3:Y:S01]  /*1390*/  LDC.64 R6, c[0x0][0xb10] ;  /* 0x0002c400ff067b82 */ /* 0x000ee20000000a00 */
[----:B--2---:R-:W-:-:S07]  /*13a0*/  ISETP.NE.AND P2, PT, R10, 0x1, PT ;  /* 0x000000010a00780c */ /* 0x004fce0003f45270 */
[----:B------:R-:W1:Y:S08]  /*13b0*/  LDC R8, c[0x0][0xb20] ;  /* 0x0002c800ff087b82 */ /* 0x000e700000000800 */
[----:B------:R-:W2:Y:S01]  /*13c0*/  LDC.64 R2, c[0x0][0xb28] ;  /* 0x0002ca00ff027b82 */ /* 0x000ea20000000a00 */
[----:B----4-:R-:W-:-:S04]  /*13d0*/  IMAD.HI.U32 R13, R12, R5, RZ ;  /* 0x000000050c0d7227 */ /* 0x010fc800078e00ff */
[----:B------:R-:W-:-:S04]  /*13e0*/  IMAD.HI.U32 R5, R133, R5, RZ ;  /* 0x0000000585057227 */ /* 0x000fc800078e00ff */
[----:B---3--:R-:W-:-:S04]  /*13f0*/  IMAD.HI.U32 R14, R11, R6, RZ ;  /* 0x000000060b0e7227 */ /* 0x008fc800078e00ff */
[----:B------:R-:W-:Y:S01]  /*1400*/  IMAD.HI.U32 R16, R135, R6, RZ ;  /* 0x0000000687107227 */ /* 0x000fe200078e00ff */
[-C--:B------:R-:W-:Y:S02]  /*1410*/  @P2 SHF.R.U32.HI R11, RZ, R7.reuse, R14 ;  /* 0x00000007ff0b2219 */ /* 0x080fe4000001160e */
[-C--:B-1----:R-:W-:Y:S02]  /*1420*/  @P1 SHF.R.U32.HI R12, RZ, R8.reuse, R13 ;  /* 0x00000008ff0c1219 */ /* 0x082fe4000001160d */
[----:B------:R-:W-:Y:S02]  /*1430*/  SHF.R.U32.HI R8, RZ, R8, R5 ;  /* 0x00000008ff087219 */ /* 0x000fe40000011605 */
[----:B------:R-:W-:Y:S02]  /*1440*/  SHF.R.U32.HI R16, RZ, R7, R16 ;  /* 0x00000007ff107219 */ /* 0x000fe40000011610 */
[----:B------:R-:W-:Y:S01]  /*1450*/  SEL R5, R133, R8, !P1 ;  /* 0x0000000885057207 */ /* 0x000fe20004800000 */
[----:B--2---:R-:W-:Y:S01]  /*1460*/  IMAD.HI.U32 R14, R12, R2, RZ ;  /* 0x000000020c0e7227 */ /* 0x004fe200078e00ff */
[----:B------:R-:W-:-:S03]  /*1470*/  SEL R7, R135, R16, !P2 ;  /* 0x0000001087077207 */ /* 0x000fc60005000000 */
[----:B------:R-:W-:Y:S01]  /*1480*/  IMAD.HI.U32 R6, R11, R2, RZ ;  /* 0x000000020b067227 */ /* 0x000fe200078e00ff */
[----:B------:R-:W-:-:S04]  /*1490*/  @P0 SHF.R.U32.HI R12, RZ, R3, R14 ;  /* 0x00000003ff0c0219 */ /* 0x000fc8000001160e */
[----:B------:R-:W-:Y:S01]  /*14a0*/  @P0 SHF.R.U32.HI R11, RZ, R3, R6 ;  /* 0x00000003ff0b0219 */ /* 0x000fe20000011606 */
[----:B------:R-:W-:-:S04]  /*14b0*/  IMAD R12, R12, R9, RZ ;  /* 0x000000090c0c7224 */ /* 0x000fc800078e02ff */
[----:B------:R-:W-:Y:S01]  /*14c0*/  IMAD R6, R11, R9, RZ ;  /* 0x000000090b067224 */ /* 0x000fe200078e02ff */
[----:B------:R-:W-:-:S04]  /*14d0*/  ISETP.GE.AND P1, PT, R5, R12, PT ;  /* 0x0000000c0500720c */ /* 0x000fc80003f26270 */
[----:B------:R-:W-:Y:S01]  /*14e0*/  ISETP.GE.OR P1, PT, R7, R6, P1 ;  /* 0x000000060700720c */ /* 0x000fe20000f26670 */
[----:B------:R-:W-:-:S05]  /*14f0*/  IMAD.HI.U32 R6, R5, R2, RZ ;  /* 0x0000000205067227 */ /* 0x000fca00078e00ff */
[----:B------:R-:W-:-:S04]  /*1500*/  SHF.R.U32.HI R6, RZ, R3, R6 ;  /* 0x00000003ff067219 */ /* 0x000fc80000011606 */
[----:B------:R-:W-:-:S03]  /*1510*/  SEL R6, R5, R6, !P0 ;  /* 0x0000000605067207 */ /* 0x000fc60004000000 */
[----:B------:R-:W-:Y:S01]  /*1520*/  @!P1 IMAD.HI.U32 R8, R7, R2, RZ ;  /* 0x0000000207089227 */ /* 0x000fe200078e00ff */
[----:B------:R-:W-:-:S04]  /*1530*/  IADD3 R2, PT, PT, -R6, RZ, RZ ;  /* 0x000000ff06027210 */ /* 0x000fc80007ffe1ff */
[----:B------:R-:W-:Y:S01]  /*1540*/  @!P1 SHF.R.U32.HI R8, RZ, R3, R8 ;  /* 0x00000003ff089219 */ /* 0x000fe20000011608 */
[----:B------:R-:W-:-:S03]  /*1550*/  IMAD R2, R9, R2, R5 ;  /* 0x0000000209027224 */ /* 0x000fc600078e0205 */
[----:B------:R-:W-:Y:S02]  /*1560*/  @!P1 SEL R3, R7, R8, !P0 ;  /* 0x0000000807039207 */ /* 0x000fe40004000000 */
[----:B------:R-:W-:-:S03]  /*1570*/  IADD3 R8, PT, PT, -R5, RZ, RZ ;  /* 0x000000ff05087210 */ /* 0x000fc60007ffe1ff */
[--C-:B------:R-:W-:Y:S02]  /*1580*/  @!P1 IMAD.IADD R6, R6, 0x1, -R3.reuse ;  /* 0x0000000106069824 */ /* 0x100fe400078e0a03 */
[----:B------:R-:W-:Y:S01]  /*1590*/  @!P1 IMAD R3, R2, R11, R3 ;  /* 0x0000000b02039224 */ /* 0x000fe200078e0203 */
[----:B------:R-:W-:Y:S01]  /*15a0*/  IADD3 R2, PT, PT, -R7, RZ, RZ ;  /* 0x000000ff07027210 */ /* 0x000fe20007ffe1ff */
[----:B------:R-:W-:Y:S02]  /*15b0*/  @!P1 IMAD R5, R6, R9, R7 ;  /* 0x0000000906059224 */ /* 0x000fe400078e0207 */
[----:B------:R-:W-:Y:S02]  /*15c0*/  IMAD R8, R4, R8, R133 ;  /* 0x0000000804087224 */ /* 0x000fe400078e0285 */
[----:B------:R-:W-:Y:S02]  /*15d0*/  @!P1 IMAD.MOV.U32 R7, RZ, RZ, R3 ;  /* 0x000000ffff079224 */ /* 0x000fe400078e0003 */
[----:B------:R-:W-:-:S02]  /*15e0*/  IMAD R2, R10, R2, R135 ;  /* 0x000000020a027224 */ /* 0x000fc400078e0287 */
[----:B------:R-:W-:Y:S02]  /*15f0*/  IMAD R133, R5, R4, R8 ;  /* 0x0000000405857224 */ /* 0x000fe400078e0208 */
[----:B------:R-:W-:Y:S02]  /*1600*/  IMAD R135, R7, R10, R2 ;  /* 0x0000000a07877224 */ /* 0x000fe400078e0202 */
.L_x_16:
[----:B------:R-:W1:Y:S01]  /*1610*/  LDCU UR4, c[0x0][0xb30] ;  /* 0x00016600ff0477ac */ /* 0x000e620008000800 */
[----:B------:R-:W2:Y:S08]  /*1620*/  S2UR UR37, SR_CgaCtaId ;  /* 0x00000000002579c3 */ /* 0x000eb00000008800 */
[----:B------:R-:W3:Y:S01]  /*1630*/  LDC R22, c[0x0][0xb24] ;  /* 0x0002c900ff167b82 */ /* 0x000ee20000000800 */
[----:B-1----:R-:W-:-:S09]  /*1640*/  UISETP.NE.AND UP1, UPT, UR4, 0x1, UPT ;  /* 0x000000010400788c */ /* 0x002fd2000bf25270 */
[----:B--2---:R-:W-:Y:S05]  /*1650*/  BRA.U UP1, `(.L_x_17) ;  /* 0x0000000101407547 */ /* 0x004fea000b800000 */
[----:B------:R-:W1:Y:S08]  /*1660*/  LDC.64 R4, c[0x0][0xb10] ;  /* 0x0002c400ff047b82 */ /* 0x000e700000000a00 */
[----:B------:R-:W2:Y:S08]  /*1670*/  LDC.64 R2, c[0x0][0xb18] ;  /* 0x0002c600ff027b82 */ /* 0x000eb00000000a00 */
[----:B------:R-:W4:Y:S08]  /*1680*/  LDC R6, c[0x0][0xb20] ;  /* 0x0002c800ff067b82 */ /* 0x000f300000000800 */
[----:B------:R-:W3:Y:S01]  /*1690*/  LDC R8, c[0x0][0xb0c] ;  /* 0x0002c300ff087b82 */ /* 0x000ee20000000800 */
[----:B-1----:R-:W-:-:S05]  /*16a0*/  IMAD.HI.U32 R4, R135, R4, RZ ;  /* 0x0000000487047227 */ /* 0x002fca00078e00ff */
[----:B------:R-:W-:Y:S01]  /*16b0*/  SHF.R.U32.HI R4, RZ, R5, R4 ;  /* 0x00000005ff047219 */ /* 0x000fe20000011604 */
[----:B--2---:R-:W-:Y:S01]  /*16c0*/  IMAD.HI.U32 R3, R133, R3, RZ ;  /* 0x0000000385037227 */ /* 0x004fe200078e00ff */
[----:B------:R-:W-:-:S04]  /*16d0*/  ISETP.NE.AND P0, PT, R2, 0x1, PT ;  /* 0x000000010200780c */ /* 0x000fc80003f05270 */
[----:B----4-:R-:W-:-:S04]  /*16e0*/  SHF.R.U32.HI R6, RZ, R6, R3 ;  /* 0x00000006ff067219 */ /* 0x010fc80000011603 */
[----:B------:R-:W-:Y:S02]  /*16f0*/  SEL R3, R133, R6, !P0 ;  /* 0x0000000685037207 */ /* 0x000fe40004000000 */
[----:B---3--:R-:W-:-:S04]  /*1700*/  ISETP.NE.AND P1, PT, R8, 0x1, PT ;  /* 0x000000010800780c */ /* 0x008fc80003f25270 */
[----:B------:R-:W-:-:S05]  /*1710*/  SEL R4, R135, R4, !P1 ;  /* 0x0000000487047207 */ /* 0x000fca0004800000 */
[----:B------:R-:W-:Y:S02]  /*1720*/  IMAD.IADD R5, R3, 0x1, -R4 ;  /* 0x0000000103057824 */ /* 0x000fe400078e0a04 */
[----:B------:R-:W-:Y:S02]  /*1730*/  IMAD.IADD R3, R4, 0x1, -R3 ;  /* 0x0000000104037824 */ /* 0x000fe400078e0a03 */
[----:B------:R-:W-:Y:S02]  /*1740*/  IMAD R135, R5, R8, R135 ;  /* 0x0000000805877224 */ /* 0x000fe400078e0287 */
[----:B------:R-:W-:-:S07]  /*1750*/  IMAD R133, R3, R2, R133 ;  /* 0x0000000203857224 */ /* 0x000fce00078e0285 */
.L_x_17:
[----:B------:R-:W-:Y:S01]  /*1760*/  BAR.SYNC.DEFER_BLOCKING 0x0 ;  /* 0x0000000000007b1d */ /* 0x000fe20000010000 */
[----:B------:R-:W-:Y:S01]  /*1770*/  UISETP.NE.AND UP1, UPT, UR8, 0x2, UPT ;  /* 0x000000020800788c */ /* 0x000fe2000bf25270 */
[----:B------:R-:W-:Y:S02]  /*1780*/  ISETP.NE.OR P5, PT, R0, 0x2, !P5 ;  /* 0x000000020000780c */ /* 0x000fe40006fa5670 */
[----:B------:R-:W-:-:S06]  /*1790*/  LOP3.LUT R2, R145, 0x1f, RZ, 0xc0, !PT ;  /* 0x0000001f91027812 */ /* 0x000fcc00078ec0ff */
[----:B------:R-:W-:Y:S05]  /*17a0*/  BRA.U UP1, `(.L_x_18) ;  /* 0x0000002501247547 */ /* 0x000fea000b800000 */
[----:B------:R-:W1:Y:S01]  /*17b0*/  LDCU UR15, c[0x0][0x38c] ;  /* 0x00007180ff0f77ac */ /* 0x000e620008000800 */
[----:B------:R-:W2:Y:S01]  /*17c0*/  LDC R9, c[0x0][0x370] ;  /* 0x0000dc00ff097b82 */ /* 0x000ea20000000800 */
[----:B------:R-:W-:Y:S01]  /*17d0*/  PLOP3.LUT P1, PT, PT, PT, UP2, 0x80, 0x8 ;  /* 0x000000000008781c */ /* 0x000fe20003f2f028 */
[----:B------:R-:W-:Y:S01]  /*17e0*/  IMAD.MOV.U32 R15, RZ, RZ, 0x1 ;  /* 0x00000001ff0f7424 */ /* 0x000fe200078e00ff */
[----:B------:R-:W-:Y:S01]  /*17f0*/  ISETP.EQ.OR P4, PT, R2, RZ, P5 ;  /* 0x000000ff0200720c */ /* 0x000fe20002f82670 */
[----:B------:R-:W-:Y:S01]  /*1800*/  IMAD.MOV.U32 R14, RZ, RZ, RZ ;  /* 0x000000ffff0e7224 */ /* 0x000fe200078e00ff */
[----:B------:R-:W-:Y:S02]  /*1810*/  PLOP3.LUT P1, PT, P1, PT, PT, 0x8, 0x80 ;  /* 0x000000000080781c */ /* 0x000fe40000f2e170 */
[----:B------:R-:W-:Y:S01]  /*1820*/  CS2R R12, SRZ ;  /* 0x00000000000c7805 */ /* 0x000fe2000001ff00 */
[----:B------:R-:W-:Y:S01]  /*1830*/  IMAD.MOV.U32 R10, RZ, RZ, 0x1 ;  /* 0x00000001ff0a7424 */ /* 0x000fe200078e00ff */
[----:B------:R-:W4:Y:S01]  /*1840*/  LDC R0, c[0x0][0x374] ;  /* 0x0000dd00ff007b82 */ /* 0x000f220000000800 */
[----:B------:R-:W2:Y:S01]  /*1850*/  LDCU.64 UR24, c[0x0][0x348] ;  /* 0x00006900ff1877ac */ /* 0x000ea20008000a00 */
[----:B------:R-:W-:Y:S01]  /*1860*/  UMOV UR13, URZ ;  /* 0x000000ff000d7c82 */ /* 0x000fe20008000000 */
[----:B-1----:R-:W-:-:S04]  /*1870*/  UIADD3 UR5, UPT, UPT, UR15, 0x1f, URZ ;  /* 0x0000001f0f057890 */ /* 0x002fc8000fffe0ff */
[----:B------:R-:W-:-:S04]  /*1880*/  USHF.R.S32.HI UR4, URZ, 0x1f, UR5 ;  /* 0x0000001fff047899 */ /* 0x000fc80008011405 */
[----:B------:R-:W-:-:S04]  /*1890*/  ULEA.HI UR4, UR4, UR5, URZ, 0x5 ;  /* 0x0000000504047291 */ /* 0x000fc8000f8f28ff */
[----:B------:R-:W-:Y:S02]  /*18a0*/  USHF.R.S32.HI UR22, URZ, 0x5, UR4 ;  /* 0x00000005ff167899 */ /* 0x000fe40008011404 */
[----:B------:R-:W-:Y:S02]  /*18b0*/  UIADD3 UR4, UPT, UPT, UR15, -0x1, URZ ;  /* 0xffffffff0f047890 */ /* 0x000fe4000fffe0ff */
[----:B------:R-:W-:Y:S02]  /*18c0*/  UISETP.LT.U32.AND UP0, UPT, UR22, 0x26, UPT ;  /* 0x000000261600788c */ /* 0x000fe4000bf01070 */
[----:B------:R-:W-:Y:S02]  /*18d0*/  UISETP.GE.U32.AND UP1, UPT, UR4, -0x3f, UPT ;  /* 0xffffffc10400788c */ /* 0x000fe4000bf26070 */
[----:B------:R-:W-:Y:S02]  /*18e0*/  USEL UR21, UR22, 0x26, UP0 ;  /* 0x0000002616157887 */ /* 0x000fe40008000000 */
[----:B------:R-:W-:-:S02]  /*18f0*/  UIADD3 UR15, UPT, UPT, UR15, 0x3e, URZ ;  /* 0x0000003e0f0f7890 */ /* 0x000fc4000fffe0ff */
[----:B------:R-:W-:Y:S02]  /*1900*/  UIADD3 UR7, UPT, UPT, UR21, -0x1, URZ ;  /* 0xffffffff15077890 */ /* 0x000fe4000fffe0ff */
[----:B------:R-:W-:-:S03]  /*1910*/  UIADD3 UR14, UPT, UPT, UR22, -UR21, URZ ;  /* 0x80000015160e7290 */ /* 0x000fc6000fffe0ff */
[----:B------:R-:W-:-:S04]  /*1920*/  @UP1 UIADD3 UR7, UPT, UPT, UR21, URZ, URZ ;  /* 0x000000ff15071290 */ /* 0x000fc8000fffe0ff */
[----:B--2---:R-:W-:-:S12]  /*1930*/  UIADD3 UR7, UPT, UPT, UR7, 0x1, URZ ;  /* 0x0000000107077890 */ /* 0x004fd8000fffe0ff */
.L_x_36:
[----:B------:R-:W-:Y:S01]  /*1940*/  UISETP.NE.AND UP0, UPT, UR37, URZ, UPT ;  /* 0x000000ff2500728c */ /* 0x000fe2000bf05270 */
[----:B------:R-:W1:Y:S08]  /*1950*/  S2UR UR37, SR_CgaCtaId ;  /* 0x00000000002579c3 */ /* 0x000e700000008800 */
[----:B------:R-:W-:Y:S05]  /*1960*/  BRA.U UP0, `(.L_x_19) ;  /* 0x0000000100347547 */ /* 0x000fea000b800000 */
[----:B------:R-:W2:Y:S01]  /*1970*/  S2R R2, SR_CgaCtaId ;  /* 0x0000000000027919 */ /* 0x000ea20000008800 */
[----:B------:R-:W-:-:S04]  /*1980*/  MOV R3, 0x400 ;  /* 0x0000040000037802 */ /* 0x000fc80000000f00 */
[----:B--2---:R-:W-:Y:S02]  /*1990*/  LEA R3, R2, R3, 0x18 ;  /* 0x0000000302037211 */ /* 0x004fe400078ec0ff */
[----:B------:R-:W-:-:S03]  /*19a0*/  SHF.L.U32 R2, R10, 0x1f, RZ ;  /* 0x0000001f0a027819 */ /* 0x000fc600000006ff */
[----:B------:R-:W-:-:S04]  /*19b0*/  IMAD R3, R12, 0x8, R3 ;  /* 0x000000080c037824 */ /* 0x000fc800078e0203 */
[----:B------:R-:W2:Y:S02]  /*19c0*/  SYNCS.PHASECHK.TRANS64.TRYWAIT P0, [R3+URZ+0x2f0], R2 ;  /* 0x0002f002030075a7 */ /* 0x000ea400080011ff */
[----:B--2---:R-:W-:Y:S05]  /*19d0*/  @!P0 BRA `(.L_x_20) ;  /* 0x0000006c00cc8947 */ /* 0x004fea0003800000 */
.L_x_131:
[----:B------:R-:W-:Y:S01]  /*19e0*/  VIADD R12, R12, 0x1 ;  /* 0x000000010c0c7836 */ /* 0x000fe20000000000 */
[----:B------:R2:W-:Y:S04]  /*19f0*/  SYNCS.ARRIVE.TRANS64.A1T0 RZ, [R3+URZ+0x2e0], RZ ;  /* 0x0002e0ff03ff79a7 */ /* 0x0005e800081000ff */
[----:B------:R-:W-:-:S04]  /*1a00*/  ISETP.NE.AND P0, PT, R12, 0x2, PT ;  /* 0x000000020c00780c */ /* 0x000fc80003f05270 */
[----:B------:R-:W-:Y:S02]  /*1a10*/  SEL R12, R12, RZ, P0 ;  /* 0x000000ff0c0c7207 */ /* 0x000fe40000000000 */
[----:B--2---:R-:W-:-:S04]  /*1a20*/  SEL R3, RZ, 0x1, P0 ;  /* 0x00000001ff037807 */ /* 0x004fc80000000000 */
[----:B------:R-:W-:-:S07]  /*1a30*/  LOP3.LUT R10, R10, R3, RZ, 0x3c, !PT ;  /* 0x000000030a0a7212 */ /* 0x000fce00078e3cff */
.L_x_19:
[----:B------:R-:W-:Y:S01]  /*1a40*/  UMOV UR4, 0x400 ;  /* 0x0000040000047882 */ /* 0x000fe20000000000 */
[----:B------:R-:W-:Y:S01]  /*1a50*/  SHF.L.U32 R2, R15, 0x1f, RZ ;  /* 0x0000001f0f027819 */ /* 0x000fe200000006ff */
[----:B-1----:R-:W-:Y:S01]  /*1a60*/  ULEA UR4, UR37, UR4, 0x18 ;  /* 0x0000000425047291 */ /* 0x002fe2000f8ec0ff */
[----:B------:R-:W-:Y:S01]  /*1a70*/  R2UR UR35, R135 ;  /* 0x00000000872372ca */ /* 0x000fe200000e0000 */
[----:B------:R-:W-:Y:S01]  /*1a80*/  UISETP.GE.U32.AND UP0, UPT, UR15, 0x3f, UPT ;  /* 0x0000003f0f00788c */ /* 0x000fe2000bf06070 */
[----:B------:R-:W-:Y:S01]  /*1a90*/  R2UR UR11, R133 ;  /* 0x00000000850b72ca */ /* 0x000fe200000e0000 */
[----:B------:R-:W-:Y:S01]  /*1aa0*/  ULEA UR5, UR13, UR4, 0x3 ;  /* 0x000000040d057291 */ /* 0x000fe2000f8e18ff */
[----:B------:R-:W-:-:S08]  /*1ab0*/  UMOV UR23, URZ ;  /* 0x000000ff00177c82 */ /* 0x000fd00008000000 */
[----:B------:R1:W2:Y:S01]  /*1ac0*/  SYNCS.PHASECHK.TRANS64.TRYWAIT P0, [UR5+0x130], R2 ;  /* 0x00013002ff0075a7 */ /* 0x0002a20008001105 */
[----:B------:R-:W-:Y:S02]  /*1ad0*/  USHF.L.U32 UR35, UR35, 0x6, URZ ;  /* 0x0000000623237899 */ /* 0x000fe400080006ff */
[----:B------:R-:W-:Y:S01]  /*1ae0*/  UIMAD UR11, UR11, 0x70, URZ ;  /* 0x000000700b0b78a4 */ /* 0x000fe2000f8e02ff */
[----:B------:R-:W-:Y:S11]  /*1af0*/  BRA.U !UP0, `(.L_x_21) ;  /* 0x0000000108a87547 */ /* 0x000ff6000b800000 */
[----:B------:R-:W-:Y:S01]  /*1b00*/  UMOV UR16, URZ ;  /* 0x000000ff00107c82 */ /* 0x000fe20008000000 */
[----:B------:R-:W-:-:S05]  /*1b10*/  UMOV UR6, UR13 ;  /* 0x0000000d00067c82 */ /* 0x000fca0008000000 */
.L_x_26:
[----:B--2---:R-:W-:Y:S01]  /*1b20*/  @!P5 MOV R3, 0x1600 ;  /* 0x000016000003d802 */ /* 0x004fe20000000f00 */
[----:B-1----:R-:W-:Y:S01]  /*1b30*/  ULEA UR33, UR6, UR4, 0x3 ;  /* 0x0000000406217291 */ /* 0x002fe2000f8e18ff */
[----:B--2---:R-:W-:Y:S11]  /*1b40*/  @P0 BRA `(.L_x_22) ;  /* 0x00000000000c0947 */ /* 0x004ff60003800000 */
[----:B------:R-:W-:Y:S04]  /*1b50*/  SHF.L.U32 R5, R15, 0x1f, RZ ;  /* 0x0000001f0f057819 */ /* 0x000fe800000006ff */
[----:B------:R-:W2:Y:S02]  /*1b60*/  SYNCS.PHASECHK.TRANS64.TRYWAIT P0, [UR33+0x130], R5 ;  /* 0x00013005ff0075a7 */ /* 0x000ea40008001121 */
[----:B--2---:R-:W-:Y:S05]  /*1b70*/  @!P0 BRA `(.L_x_23) ;  /* 0x0000006c00788947 */ /* 0x004fea0003800000 */
.L_x_22:
[----:B------:R2:W-:Y:S01]  /*1b80*/  @!P5 SYNCS.ARRIVE.TRANS64 RZ, [UR33], R3 ;  /* 0x00000003ffffd9a7 */ /* 0x0005e20008000021 */
[----:B------:R-:W-:Y:S04]  /*1b90*/  BSSY.RECONVERGENT B0, `(.L_x_24) ;  /* 0x0000003000007945 */ /* 0x000fe80003800200 */
[----:B------:R-:W-:Y:S05]  /*1ba0*/  @P4 BRA `(.L_x_25) ;  /* 0x0000000000044947 */ /* 0x000fea0003800000 */
[----:B------:R-:W-:Y:S05]  /*1bb0*/  BPT.TRAP 0x1 ;  /* 0x000000040000795c */ /* 0x000fea0000300000 */
.L_x_25:
[----:B------:R-:W-:Y:S05]  /*1bc0*/  BSYNC.RECONVERGENT B0 ;  /* 0x0000000000007941 */ /* 0x000fea0003800200 */
.L_x_24:
[----:B------:R-:W-:Y:S02]  /*1bd0*/  UIADD3 UR13, UPT, UPT, UR6, 0x1, URZ ;  /* 0x00000001060d7890 */ /* 0x000fe4000fffe0ff */
[----:B------:R-:W-:Y:S02]  /*1be0*/  UIADD3 UR18, UP1, UPT, UR24, 0x80, URZ ;  /* 0x0000008018127890 */ /* 0x000fe4000ff3e0ff */
[----:B------:R-:W-:Y:S02]  /*1bf0*/  UISETP.NE.AND UP0, UPT, UR13, 0x26, UPT ;  /* 0x000000260d00788c */ /* 0x000fe4000bf05270 */
[----:B------:R-:W-:Y:S02]  /*1c00*/  ULEA UR32, UR6, UR4, 0xb ;  /* 0x0000000406207291 */ /* 0x000fe4000f8e58ff */
[----:B------:R-:W-:Y:S02]  /*1c10*/  USEL UR9, URZ, 0x1, UP0 ;  /* 0x00000001ff097887 */ /* 0x000fe40008000000 */
[----:B------:R-:W-:Y:S02]  /*1c20*/  USEL UR13, UR13, URZ, UP0 ;  /* 0x000000ff0d0d7287 */ /* 0x000fe40008000000 */
[----:B------:R-:W-:Y:S02]  /*1c30*/  USHF.L.U32 UR34, UR16, 0x5, URZ ;  /* 0x0000000510227899 */ /* 0x000fe400080006ff */
[----:B------:R-:W-:Y:S01]  /*1c40*/  ULEA UR8, UR13, UR4, 0x3 ;  /* 0x000000040d087291 */ /* 0x000fe2000f8e18ff */
[----:B------:R-:W-:Y:S01]  /*1c50*/  LOP3.LUT R15, R15, UR9, RZ, 0x3c, !PT ;  /* 0x000000090f0f7c12 */ /* 0x000fe2000f8e3cff */
[----:B------:R-:W-:Y:S02]  /*1c60*/  UIADD3.X UR19, UPT, UPT, URZ, UR25, URZ, UP1, !UPT ;  /* 0x00000019ff137290 */ /* 0x000fe40008ffe4ff */
[----:B------:R-:W-:Y:S01]  /*1c70*/  UIADD3 UR32, UPT, UPT, UR32, 0x3c00, URZ ;  /* 0x00003c0020207890 */ /* 0x000fe2000fffe0ff */
[----:B-1----:R-:W-:Y:S01]  /*1c80*/  SHF.L.U32 R2, R15, 0x1f, RZ ;  /* 0x0000001f0f027819 */ /* 0x002fe200000006ff */
[----:B------:R-:W-:Y:S02]  /*1c90*/  UIMAD UR5, UR6, 0xe00, UR4 ;  /* 0x00000e00060578a4 */ /* 0x000fe4000f8e0204 */
[----:B------:R-:W-:Y:S01]  /*1ca0*/  UIADD3 UR26, UP0, UPT, UR24, 0x180, URZ ;  /* 0x00000180181a7890 */ /* 0x000fe2000ff1e0ff */
[----:B------:R1:W1:Y:S01]  /*1cb0*/  SYNCS.PHASECHK.TRANS64.TRYWAIT P0, [UR8+0x130], R2 ;  /* 0x00013002ff0075a7 */ /* 0x0002620008001108 */
[----:B------:R-:W-:Y:S01]  /*1cc0*/  UMOV UR28, 0x0 ;  /* 0x00000000001c7882 */ /* 0x000fe20000000000 */
[----:B------:R-:W-:Y:S01]  /*1cd0*/  UMOV UR29, 0x10000000 ;  /* 0x10000000001d7882 */ /* 0x000fe20000000000 */
[----:B------:R-:W-:Y:S01]  /*1ce0*/  UIADD3 UR8, UPT, UPT, UR5, 0x16c00, URZ ;  /* 0x00016c0005087890 */ /* 0x000fe2000fffe0ff */
[----:B------:R1:W-:Y:S01]  /*1cf0*/  UTMALDG.3D [UR32], [UR18], desc[UR28] ;  /* 0x00001c20120075b4 */ /* 0x0003e20008011000 */
[----:B------:R-:W-:Y:S02]  /*1d00*/  UIADD3.X UR27, UPT, UPT, URZ, UR25, URZ, UP0, !UPT ;  /* 0x00000019ff1b7290 */ /* 0x000fe400087fe4ff */
[----:B------:R-:W-:Y:S01]  /*1d10*/  UIADD3 UR16, UPT, UPT, UR16, 0x1, URZ ;  /* 0x0000000110107890 */ /* 0x000fe2000fffe0ff */
[----:B------:R-:W-:Y:S01]  /*1d20*/  UMOV UR12, UR36 ;  /* 0x00000024000c7c82 */ /* 0x000fe20008000000 */
[----:B------:R-:W-:Y:S01]  /*1d30*/  UMOV UR9, UR33 ;  /* 0x0000002100097c82 */ /* 0x000fe20008000000 */
[----:B------:R-:W-:Y:S01]  /*1d40*/  UMOV UR10, UR34 ;  /* 0x00000022000a7c82 */ /* 0x000fe20008000000 */
[----:B------:R-:W-:Y:S03]  /*1d50*/  UISETP.NE.AND UP0, UPT, UR16, UR7, UPT ;  /* 0x000000071000728c */ /* 0x000fe6000bf05270 */
[----:B------:R1:W-:Y:S01]  /*1d60*/  UTMALDG.3D [UR8], [UR26], desc[UR28] ;  /* 0x00001c081a0075b4 */ /* 0x0003e20008011000 */
[----:B------:R-:W-:Y:S01]  /*1d70*/  UMOV UR23, UR7 ;  /* 0x0000000700177c82 */ /* 0x000fe20008000000 */
[----:B------:R-:W-:Y:S04]  /*1d80*/  UMOV UR6, UR13 ;  /* 0x0000000d00067c82 */ /* 0x000fe80008000000 */
[----:B------:R-:W-:Y:S05]  /*1d90*/  BRA.U UP0, `(.L_x_26) ;  /* 0xfffffffd00607547 */ /* 0x000fea000b83ffff */
.L_x_21:
[----:B------:R-:W-:Y:S01]  /*1da0*/  ULEA UR5, UR13, UR4, 0x3 ;  /* 0x000000040d057291 */ /* 0x000fe2000f8e18ff */
[----:B-1----:R-:W-:Y:S01]  /*1db0*/  SHF.L.U32 R2, R15, 0x1f, RZ ;  /* 0x0000001f0f027819 */ /* 0x002fe200000006ff */
[----:B------:R-:W-:Y:S01]  /*1dc0*/  @!P1 SYNCS.ARRIVE.TRANS64.A1T0 RZ, [UR4+0x278], RZ ;  /* 0x000278ffffff99a7 */ /* 0x000fe20008100004 */
[----:B------:R-:W-:-:S06]  /*1dd0*/  UISETP.GT.AND UP0, UPT, UR22, UR21, UPT ;  /* 0x000000151600728c */ /* 0x000fcc000bf04270 */
[----:B--2---:R1:W2:Y:S03]  /*1de0*/  SYNCS.PHASECHK.TRANS64.TRYWAIT P0, [UR5+0x130], R2 ;  /* 0x00013002ff0075a7 */ /* 0x0042a60008001105 */
[----:B------:R-:W-:Y:S05]  /*1df0*/  BRA.U !UP0, `(.L_x_27) ;  /* 0x0000000108ac7547 */ /* 0x000fea000b800000 */
[----:B------:R-:W-:Y:S01]  /*1e00*/  UIADD3 UR26, UPT, UPT, UR14, UR23, URZ ;  /* 0x000000170e1a7290 */ /* 0x000fe2000fffe0ff */
[----:B------:R-:W-:-:S11]  /*1e10*/  UMOV UR6, UR13 ;  /* 0x0000000d00067c82 */ /* 0x000fd60008000000 */
.L_x_32:
[----:B--2---:R-:W-:Y:S01]  /*1e20*/  @!P5 MOV R3, 0x1600 ;  /* 0x000016000003d802 */ /* 0x004fe20000000f00 */
[----:B-1----:R-:W-:Y:S01]  /*1e30*/  ULEA UR17, UR6, UR4, 0x3 ;  /* 0x0000000406117291 */ /* 0x002fe2000f8e18ff */
[----:B--2---:R-:W-:Y:S11]  /*1e40*/  @P0 BRA `(.L_x_28) ;  /* 0x00000000000c0947 */ /* 0x004ff60003800000 */
[----:B------:R-:W-:Y:S04]  /*1e50*/  SHF.L.U32 R5, R15, 0x1f, RZ ;  /* 0x0000001f0f057819 */ /* 0x000fe800000006ff */
[----:B------:R-:W2:Y:S02]  /*1e60*/  SYNCS.PHASECHK.TRANS64.TRYWAIT P0, [UR17+0x130], R5 ;  /* 0x00013005ff0075a7 */ /* 0x000ea40008001111 */
[----:B--2---:R-:W-:Y:S05]  /*1e70*/  @!P0 BRA `(.L_x_29) ;  /* 0x0000006800d08947 */ /* 0x004fea0003800000 */
.L_x_28:
[----:B------:R2:W-:Y:S01]  /*1e80*/  @!P5 SYNCS.ARRIVE.TRANS64 RZ, [UR17], R3 ;  /* 0x00000003ffffd9a7 */ /* 0x0005e20008000011 */
[----:B------:R-:W-:Y:S04]  /*1e90*/  BSSY.RECONVERGENT B0, `(.L_x_30) ;  /* 0x0000003000007945 */ /* 0x000fe80003800200 */
[----:B------:R-:W-:Y:S05]  /*1ea0*/  @P4 BRA `(.L_x_31) ;  /* 0x0000000000044947 */ /* 0x000fea0003800000 */
[----:B------:R-:W-:Y:S05]  /*1eb0*/  BPT.TRAP 0x1 ;  /* 0x000000040000795c */ /* 0x000fea0000300000 */
.L_x_31:
[----:B------:R-:W-:Y:S05]  /*1ec0*/  BSYNC.RECONVERGENT B0 ;  /* 0x0000000000007941 */ /* 0x000fea0003800200 */
.L_x_30:
[----:B------:R-:W-:Y:S02]  /*1ed0*/  UIADD3 UR13, UPT, UPT, UR6, 0x1, URZ ;  /* 0x00000001060d7890 */ /* 0x000fe4000fffe0ff */
[----:B------:R-:W-:Y:S02]  /*1ee0*/  ULEA UR16, UR6, UR4, 0xb ;  /* 0x0000000406107291 */ /* 0x000fe4000f8e58ff */
[----:B------:R-:W-:Y:S02]  /*1ef0*/  UISETP.NE.AND UP0, UPT, UR13, 0x26, UPT ;  /* 0x000000260d00788c */ /* 0x000fe4000bf05270 */
[----:B------:R-:W-:Y:S02]  /*1f00*/  UIADD3 UR32, UP1, UPT, UR24, 0x80, URZ ;  /* 0x0000008018207890 */ /* 0x000fe4000ff3e0ff */
[----:B------:R-:W-:Y:S02]  /*1f10*/  USEL UR9, URZ, 0x1, UP0 ;  /* 0x00000001ff097887 */ /* 0x000fe40008000000 */
[----:B------:R-:W-:Y:S02]  /*1f20*/  USEL UR13, UR13, URZ, UP0 ;  /* 0x000000ff0d0d7287 */ /* 0x000fe40008000000 */
[----:B------:R-:W-:Y:S02]  /*1f30*/  USHF.L.U32 UR18, UR23, 0x5, URZ ;  /* 0x0000000517127899 */ /* 0x000fe400080006ff */
[----:B------:R-:W-:Y:S01]  /*1f40*/  ULEA UR8, UR13, UR4, 0x3 ;  /* 0x000000040d087291 */ /* 0x000fe2000f8e18ff */
[----:B------:R-:W-:Y:S01]  /*1f50*/  LOP3.LUT R15, R15, UR9, RZ, 0x3c, !PT ;  /* 0x000000090f0f7c12 */ /* 0x000fe2000f8e3cff */
[----:B------:R-:W-:Y:S02]  /*1f60*/  UIADD3 UR16, UPT, UPT, UR16, 0x3c00, URZ ;  /* 0x00003c0010107890 */ /* 0x000fe4000fffe0ff */
[----:B------:R-:W-:Y:S01]  /*1f70*/  UIADD3.X UR33, UPT, UPT, URZ, UR25, URZ, UP1, !UPT ;  /* 0x00000019ff217290 */ /* 0x000fe20008ffe4ff */
[----:B-1----:R-:W-:Y:S01]  /*1f80*/  SHF.L.U32 R2, R15, 0x1f, RZ ;  /* 0x0000001f0f027819 */ /* 0x002fe200000006ff */
[----:B------:R-:W-:Y:S02]  /*1f90*/  UIMAD UR5, UR6, 0xe00, UR4 ;  /* 0x00000e00060578a4 */ /* 0x000fe4000f8e0204 */
[----:B------:R-:W-:Y:S01]  /*1fa0*/  UIADD3 UR30, UP0, UPT, UR24, 0x180, URZ ;  /* 0x00000180181e7890 */ /* 0x000fe2000ff1e0ff */
[----:B------:R1:W1:Y:S01]  /*1fb0*/  SYNCS.PHASECHK.TRANS64.TRYWAIT P0, [UR8+0x130], R2 ;  /* 0x00013002ff0075a7 */ /* 0x0002620008001108 */
[----:B------:R-:W-:Y:S01]  /*1fc0*/  UIADD3 UR8, UPT, UPT, UR5, 0x16c00, URZ ;  /* 0x00016c0005087890 */ /* 0x000fe2000fffe0ff */
[----:B------:R-:W-:Y:S01]  /*1fd0*/  UMOV UR28, 0x0 ;  /* 0x00000000001c7882 */ /* 0x000fe20000000000 */
[----:B------:R-:W-:Y:S01]  /*1fe0*/  UMOV UR29, 0x10000000 ;  /* 0x10000000001d7882 */ /* 0x000fe20000000000 */
[----:B------:R-:W-:Y:S01]  /*1ff0*/  UMOV UR19, UR35 ;  /* 0x0000002300137c82 */ /* 0x000fe20008000000 */
[----:B------:R-:W-:Y:S01]  /*2000*/  UMOV UR20, UR36 ;  /* 0x0000002400147c82 */ /* 0x000fe20008000000 */
[----:B------:R-:W-:Y:S01]  /*2010*/  UIADD3.X UR31, UPT, UPT, URZ, UR25, URZ, UP0, !UPT ;  /* 0x00000019ff1f7290 */ /* 0x000fe200087fe4ff */
[----:B------:R1:W-:Y:S01]  /*2020*/  UTMALDG.3D [UR16], [UR32], desc[UR28] ;  /* 0x00001c10200075b4 */ /* 0x0003e20008011000 */
[----:B------:R-:W-:Y:S01]  /*2030*/  UIADD3 UR23, UPT, UPT, UR23, 0x1, URZ ;  /* 0x0000000117177890 */ /* 0x000fe2000fffe0ff */
[----:B------:R-:W-:Y:S01]  /*2040*/  UMOV UR12, UR36 ;  /* 0x00000024000c7c82 */ /* 0x000fe20008000000 */
[----:B------:R-:W-:Y:S01]  /*2050*/  UMOV UR9, UR17 ;  /* 0x0000001100097c82 */ /* 0x000fe20008000000 */
[----:B------:R-:W-:Y:S01]  /*2060*/  UMOV UR10, UR18 ;  /* 0x00000012000a7c82 */ /* 0x000fe20008000000 */
[----:B------:R-:W-:Y:S03]  /*2070*/  UISETP.NE.AND UP0, UPT, UR23, UR26, UPT ;  /* 0x0000001a1700728c */ /* 0x000fe6000bf05270 */
[----:B------:R1:W-:Y:S01]  /*2080*/  UTMALDG.3D [UR8], [UR30], desc[UR28] ;  /* 0x00001c081e0075b4 */ /* 0x0003e20008011000 */
[----:B------:R-:W-:Y:S05]  /*2090*/  UMOV UR6, UR13 ;  /* 0x0000000d00067c82 */ /* 0x000fea0008000000 */
[----:B------:R-:W-:Y:S05]  /*20a0*/  BRA.U UP0, `(.L_x_32) ;  /* 0xfffffffd005c7547 */ /* 0x000fea000b83ffff */
.L_x_27:
[C---:B-1----:R-:W-:Y:S01]  /*20b0*/  LEA R2, R14.reuse, UR4, 0x3 ;  /* 0x000000040e027c11 */ /* 0x042fe2000f8e18ff */
[----:B------:R-:W-:Y:S01]  /*20c0*/  NOP ;  /* 0x0000000000007918 */ /* 0x000fe20000000000 */
[----:B--2---:R-:W-:Y:S02]  /*20d0*/  SHF.L.U32 R3, R13, 0x1f, RZ ;  /* 0x0000001f0d037819 */ /* 0x004fe400000006ff */
[----:B------:R-:W-:Y:S02]  /*20e0*/  LEA R4, R14, UR4, 0x4 ;  /* 0x000000040e047c11 */ /* 0x000fe4000f8e20ff */
[----:B------:R-:W1:Y:S02]  /*20f0*/  SYNCS.PHASECHK.TRANS64.TRYWAIT P0, [R2+URZ+0x280], R3 ;  /* 0x00028003020075a7 */ /* 0x000e6400080011ff */
[----:B-1----:R-:W-:Y:S05]  /*2100*/  @!P0 BRA `(.L_x_33) ;  /* 0x0000006800448947 */ /* 0x002fea0003800000 */
.L_x_134:
[----:B------:R-:W2:Y:S01]  /*2110*/  LDS.128 R4, [R4+0x310] ;  /* 0x0003100004047984 */ /* 0x000ea20000000c00 */
[----:B---3--:R-:W-:Y:S01]  /*2120*/  ISETP.GE.AND P0, PT, R22, 0x1, PT ;  /* 0x000000011600780c */ /* 0x008fe20003f06270 */
[----:B-1----:R-:W-:Y:S01]  /*2130*/  VIADD R2, R2, 0x290 ;  /* 0x0000029002027836 */ /* 0x002fe20000000000 */
[----:B------:R-:W-:Y:S01]  /*2140*/  @!PT LDS RZ, [RZ] ;  /* 0x00000000fffff984 */ /* 0x000fe20000000800 */
[----:B------:R-:W-:Y:S01]  /*2150*/  @!PT LDS RZ, [RZ] ;  /* 0x00000000fffff984 */ /* 0x000fe20000000800 */
[----:B------:R-:W-:Y:S01]  /*2160*/  @!PT LDS RZ, [RZ] ;  /* 0x00000000fffff984 */ /* 0x000fe20000000800 */
[----:B------:R-:W-:Y:S01]  /*2170*/  @!PT LDS RZ, [RZ] ;  /* 0x00000000fffff984 */ /* 0x000fe20000000800 */
[----:B------:R1:W-:Y:S06]  /*2180*/  MEMBAR.ALL.CTA ;  /* 0x0000000000007992 */ /* 0x0003ec0000008000 */
[----:B-1----:R-:W1:Y:S01]  /*2190*/  FENCE.VIEW.ASYNC.S ;  /* 0x00000000000073c6 */ /* 0x002e620000000000 */
[----:B------:R-:W-:-:S04]  /*21a0*/  PRMT R2, RZ, 0x654, R2 ;  /* 0x00000654ff027816 */ /* 0x000fc80000000002 */
[----:B-1----:R1:W-:Y:S01]  /*21b0*/  SYNCS.ARRIVE.TRANS64.RED.A1T0 RZ, [R2+URZ], RZ ;  /* 0x000000ff02ff79a7 */ /* 0x0023e200081004ff */
[----:B--2---:R-:W-:-:S13]  /*21c0*/  LOP3.LUT P2, RZ, R6, 0x1, RZ, 0xc0, !PT ;  /* 0x0000000106ff7812 */ /* 0x004fda000784c0ff */
[----:B------:R-:W-:Y:S01]  /*21d0*/  @P2 SHF.R.U32.HI R3, RZ, 0x10, R5 ;  /* 0x00000010ff032819 */ /* 0x000fe20000011605 */
[----:B------:R-:W-:Y:S01]  /*21e0*/  VOTEU.ANY UP0, P2 ;  /* 0x0000000000ff7886 */ /* 0x000fe20001000100 */
[----:B------:R-:W-:Y:S02]  /*21f0*/  @P2 MOV R11, R4 ;  /* 0x00000004000b2202 */ /* 0x000fe40000000f00 */
[----:B------:R-:W-:Y:S02]  /*2200*/  @P2 R2UR.BROADCAST UR5, R3 ;  /* 0x00000000030522ca */ /* 0x000fe400008e0000 */
[----:B------:R-:W-:-:S11]  /*2210*/  @P2 LOP3.LUT R8, R5, 0xffff, RZ, 0xc0, !PT ;  /* 0x0000ffff05082812 */ /* 0x000fd600078ec0ff */
[----:B------:R-:W-:Y:S01]  /*2220*/  @UP0 UMOV UR36, UR5 ;  /* 0x0000000500240c82 */ /* 0x000fe20008000000 */
[----:B-1----:R-:W-:Y:S05]  /*2230*/  @!P0 BRA `(.L_x_34) ;  /* 0x0000000000b88947 */ /* 0x002fea0003800000 */
[----:B------:R-:W4:Y:S01]  /*2240*/  LDC.64 R4, c[0x0][0xb18] ;  /* 0x0002c600ff047b82 */ /* 0x000f220000000a00 */
[----:B------:R-:W-:-:S07]  /*2250*/  ISETP.NE.AND P3, PT, R22, 0x1, PT ;  /* 0x000000011600780c */ /* 0x000fce0003f65270 */
[----:B------:R-:W1:Y:S08]  /*2260*/  LDC.64 R6, c[0x0][0xb10] ;  /* 0x0002c400ff067b82 */ /* 0x000e700000000a00 */
[----:B------:R-:W2:Y:S08]  /*2270*/  LDC R16, c[0x0][0xb20] ;  /* 0x0002c800ff107b82 */ /* 0x000eb00000000800 */
[----:B------:R-:W3:Y:S01]  /*2280*/  LDC R18, c[0x0][0xb0c] ;  /* 0x0002c300ff127b82 */ /* 0x000ee20000000800 */
[----:B----4-:R-:W-:Y:S01]  /*2290*/  IMAD.HI.U32 R17, R0, R5, RZ ;  /* 0x0000000500117227 */ /* 0x010fe200078e00ff */
[----:B------:R-:W-:-:S03]  /*22a0*/  ISETP.NE.AND P0, PT, R4, 0x1, PT ;  /* 0x000000010400780c */ /* 0x000fc60003f05270 */
[----:B------:R-:W-:-:S03]  /*22b0*/  IMAD.HI.U32 R5, R8, R5, RZ ;  /* 0x0000000508057227 */ /* 0x000fc600078e00ff */
[----:B------:R-:W4:Y:S01]  /*22c0*/  LDC.64 R2, c[0x0][0xb28] ;  /* 0x0002ca00ff027b82 */ /* 0x000f220000000a00 */
[----:B-1----:R-:W-:-:S04]  /*22d0*/  IMAD.HI.U32 R20, R9, R6, RZ ;  /* 0x0000000609147227 */ /* 0x002fc800078e00ff */
[----:B------:R-:W-:Y:S01]  /*22e0*/  IMAD.HI.U32 R24, R11, R6, RZ ;  /* 0x000000060b187227 */ /* 0x000fe200078e00ff */
[----:B------:R-:W-:Y:S02]  /*22f0*/  SHF.R.U32.HI R20, RZ, R7, R20 ;  /* 0x00000007ff147219 */ /* 0x000fe40000011614 */
[-C--:B--2---:R-:W-:Y:S02]  /*2300*/  SHF.R.U32.HI R17, RZ, R16.reuse, R17 ;  /* 0x00000010ff117219 */ /* 0x084fe40000011611 */
[----:B------:R-:W-:Y:S02]  /*2310*/  SHF.R.U32.HI R5, RZ, R16, R5 ;  /* 0x00000010ff057219 */ /* 0x000fe40000011605 */
[----:B------:R-:W-:Y:S02]  /*2320*/  SEL R17, R0, R17, !P0 ;  /* 0x0000001100117207 */ /* 0x000fe40004000000 */
[----:B------:R-:W-:Y:S02]  /*2330*/  SHF.R.U32.HI R24, RZ, R7, R24 ;  /* 0x00000007ff187219 */ /* 0x000fe40000011618 */
[----:B---3--:R-:W-:-:S02]  /*2340*/  ISETP.NE.AND P1, PT, R18, 0x1, PT ;  /* 0x000000011200780c */ /* 0x008fc40003f25270 */
[----:B------:R-:W-:Y:S02]  /*2350*/  SEL R5, R8, R5, !P0 ;  /* 0x0000000508057207 */ /* 0x000fe40004000000 */
[----:B------:R-:W-:Y:S02]  /*2360*/  SEL R19, R9, R20, !P1 ;  /* 0x0000001409137207 */ /* 0x000fe40004800000 */
[----:B------:R-:W-:Y:S01]  /*2370*/  SEL R7, R11, R24, !P1 ;  /* 0x000000180b077207 */ /* 0x000fe20004800000 */
[----:B----4-:R-:W-:-:S04]  /*2380*/  IMAD.HI.U32 R20, R17, R2, RZ ;  /* 0x0000000211147227 */ /* 0x010fc800078e00ff */
[----:B------:R-:W-:Y:S01]  /*2390*/  IMAD.HI.U32 R6, R19, R2, RZ ;  /* 0x0000000213067227 */ /* 0x000fe200078e00ff */
[----:B------:R-:W-:-:S04]  /*23a0*/  @P3 SHF.R.U32.HI R17, RZ, R3, R20 ;  /* 0x00000003ff113219 */ /* 0x000fc80000011614 */
[----:B------:R-:W-:Y:S01]  /*23b0*/  @P3 SHF.R.U32.HI R19, RZ, R3, R6 ;  /* 0x00000003ff133219 */ /* 0x000fe20000011606 */
[----:B------:R-:W-:-:S04]  /*23c0*/  IMAD R17, R22, R17, RZ ;  /* 0x0000001116117224 */ /* 0x000fc800078e02ff */
[----:B------:R-:W-:Y:S01]  /*23d0*/  IMAD R6, R22, R19, RZ ;  /* 0x0000001316067224 */ /* 0x000fe200078e02ff */
[C---:B------:R-:W-:Y:S02]  /*23e0*/  ISETP.GE.AND P0, PT, R5.reuse, R17, PT ;  /* 0x000000110500720c */ /* 0x040fe40003f06270 */
[----:B------:R-:W-:Y:S02]  /*23f0*/  IADD3 R17, PT, PT, -R5, RZ, RZ ;  /* 0x000000ff05117210 */ /* 0x000fe40007ffe1ff */
[----:B------:R-:W-:Y:S01]  /*2400*/  ISETP.GE.OR P0, PT, R7, R6, P0 ;  /* 0x000000060700720c */ /* 0x000fe20000706670 */
[----:B------:R-:W-:-:S04]  /*2410*/  IMAD.HI.U32 R6, R5, R2, RZ ;  /* 0x0000000205067227 */ /* 0x000fc800078e00ff */
[----:B------:R-:W-:Y:S01]  /*2420*/  IMAD R8, R4, R17, R8 ;  /* 0x0000001104087224 */ /* 0x000fe200078e0208 */
[----:B------:R-:W-:-:S04]  /*2430*/  SHF.R.U32.HI R6, RZ, R3, R6 ;  /* 0x00000003ff067219 */ /* 0x000fc80000011606 */
[----:B------:R-:W-:-:S03]  /*2440*/  SEL R6, R5, R6, !P3 ;  /* 0x0000000605067207 */ /* 0x000fc60005800000 */
[----:B------:R-:W-:-:S04]  /*2450*/  @!P0 IMAD.HI.U32 R16, R7, R2, RZ ;  /* 0x0000000207108227 */ /* 0x000fc800078e00ff */
[----:B------:R-:W-:Y:S01]  /*2460*/  IMAD.MOV R2, RZ, RZ, -R6 ;  /* 0x000000ffff027224 */ /* 0x000fe200078e0a06 */
[----:B------:R-:W-:-:S03]  /*2470*/  @!P0 SHF.R.U32.HI R16, RZ, R3, R16 ;  /* 0x00000003ff108219 */ /* 0x000fc60000011610 */
[----:B------:R-:W-:Y:S01]  /*2480*/  IMAD R2, R22, R2, R5 ;  /* 0x0000000216027224 */ /* 0x000fe200078e0205 */
[----:B------:R-:W-:-:S05]  /*2490*/  @!P0 SEL R3, R7, R16, !P3 ;  /* 0x0000001007038207 */ /* 0x000fca0005800000 */
[--C-:B------:R-:W-:Y:S02]  /*24a0*/  @!P0 IMAD.IADD R6, R6, 0x1, -R3.reuse ;  /* 0x0000000106068824 */ /* 0x100fe400078e0a03 */
[----:B------:R-:W-:Y:S01]  /*24b0*/  @!P0 IMAD R3, R2, R19, R3 ;  /* 0x0000001302038224 */ /* 0x000fe200078e0203 */
[----:B------:R-:W-:Y:S01]  /*24c0*/  IADD3 R2, PT, PT, -R7, RZ, RZ ;  /* 0x000000ff07027210 */ /* 0x000fe20007ffe1ff */
[----:B------:R-:W-:Y:S02]  /*24d0*/  @!P0 IMAD R5, R22, R6, R7 ;  /* 0x0000000616058224 */ /* 0x000fe400078e0207 */
[----:B------:R-:W-:Y:S02]  /*24e0*/  @!P0 IMAD.MOV.U32 R7, RZ, RZ, R3 ;  /* 0x000000ffff078224 */ /* 0x000fe400078e0003 */
[----:B------:R-:W-:Y:S02]  /*24f0*/  IMAD R2, R18, R2, R11 ;  /* 0x0000000212027224 */ /* 0x000fe400078e020b */
[----:B------:R-:W-:-:S02]  /*2500*/  IMAD R8, R5, R4, R8 ;  /* 0x0000000405087224 */ /* 0x000fc400078e0208 */
[----:B------:R-:W-:Y:S02]  /*2510*/  IMAD R11, R7, R18, R2 ;  /* 0x00000012070b7224 */ /* 0x000fe400078e0202 */
.L_x_34:
[----:B------:R-:W1:Y:S02]  /*2520*/  LDCU UR5, c[0x0][0xb30] ;  /* 0x00016600ff0577ac */ /* 0x000e640008000800 */
[----:B-1----:R-:W-:-:S09]  /*2530*/  UISETP.NE.AND UP0, UPT, UR5, 0x1, UPT ;  /* 0x000000010500788c */ /* 0x002fd2000bf05270 */
[----:B------:R-:W-:Y:S05]  /*2540*/  BRA.U UP0, `(.L_x_35) ;  /* 0x0000000100407547 */ /* 0x000fea000b800000 */
[----:B------:R-:W1:Y:S08]  /*2550*/  LDC.64 R4, c[0x0][0xb10] ;  /* 0x0002c400ff047b82 */ /* 0x000e700000000a00 */
[----:B------:R-:W2:Y:S08]  /*2560*/  LDC.64 R2, c[0x0][0xb18] ;  /* 0x0002c600ff027b82 */ /* 0x000eb00000000a00 */
[----:B------:R-:W3:Y:S08]  /*2570*/  LDC R6, c[0x0][0xb20] ;  /* 0x0002c800ff067b82 */ /* 0x000ef00000000800 */
[----:B------:R-:W4:Y:S01]  /*2580*/  LDC R16, c[0x0][0xb0c] ;  /* 0x0002c300ff107b82 */ /* 0x000f220000000800 */
[----:B-1----:R-:W-:-:S05]  /*2590*/  IMAD.HI.U32 R4, R11, R4, RZ ;  /* 0x000000040b047227 */ /* 0x002fca00078e00ff */
[----:B------:R-:W-:Y:S01]  /*25a0*/  SHF.R.U32.HI R4, RZ, R5, R4 ;  /* 0x00000005ff047219 */ /* 0x000fe20000011604 */
[----:B--2---:R-:W-:Y:S01]  /*25b0*/  IMAD.HI.U32 R3, R8, R3, RZ ;  /* 0x0000000308037227 */ /* 0x004fe200078e00ff */
[----:B------:R-:W-:-:S04]  /*25c0*/  ISETP.NE.AND P0, PT, R2, 0x1, PT ;  /* 0x000000010200780c */ /* 0x000fc80003f05270 */
[----:B---3--:R-:W-:-:S04]  /*25d0*/  SHF.R.U32.HI R3, RZ, R6, R3 ;  /* 0x00000006ff037219 */ /* 0x008fc80000011603 */
[----:B------:R-:W-:Y:S02]  /*25e0*/  SEL R3, R8, R3, !P0 ;  /* 0x0000000308037207 */ /* 0x000fe40004000000 */
[----:B----4-:R-:W-:-:S04]  /*25f0*/  ISETP.NE.AND P1, PT, R16, 0x1, PT ;  /* 0x000000011000780c */ /* 0x010fc80003f25270 */
[----:B------:R-:W-:-:S05]  /*2600*/  SEL R4, R11, R4, !P1 ;  /* 0x000000040b047207 */ /* 0x000fca0004800000 */
[----:B------:R-:W-:Y:S02]  /*2610*/  IMAD.IADD R5, R3, 0x1, -R4 ;  /* 0x0000000103057824 */ /* 0x000fe400078e0a04 */
[----:B------:R-:W-:Y:S02]  /*2620*/  IMAD.IADD R3, R4, 0x1, -R3 ;  /* 0x0000000104037824 */ /* 0x000fe400078e0a03 */
[----:B------:R-:W-:Y:S02]  /*2630*/  IMAD R11, R5, R16, R11 ;  /* 0x00000010050b7224 */ /* 0x000fe400078e020b */
[----:B------:R-:W-:-:S07]  /*2640*/  IMAD R8, R3, R2, R8 ;  /* 0x0000000203087224 */ /* 0x000fce00078e0208 */
.L_x_35:
[----:B------:R-:W-:Y:S01]  /*2650*/  VIADD R14, R14, 0x1 ;  /* 0x000000010e0e7836 */ /* 0x000fe20000000000 */
[----:B------:R-:W-:Y:S01]  /*2660*/  PLOP3.LUT P1, PT, PT, PT, PT, 0x80, 0x8 ;  /* 0x000000000008781c */ /* 0x000fe20003f2f070 */
[----:B------:R-:W-:Y:S02]  /*2670*/  IMAD.IADD R135, R11, 0x1, R132 ;  /* 0x000000010b877824 */ /* 0x000fe400078e0284 */
[----:B------:R-:W-:Y:S01]  /*2680*/  IMAD.IADD R133, R8, 0x1, R125 ;  /* 0x0000000108857824 */ /* 0x000fe200078e027d */
[----:B------:R-:W-:-:S04]  /*2690*/  ISETP.NE.AND P0, PT, R14, 0x2, PT ;  /* 0x000000020e00780c */ /* 0x000fc80003f05270 */
[----:B------:R-:W-:Y:S02]  /*26a0*/  SEL R2, RZ, 0x1, P0 ;  /* 0x00000001ff027807 */ /* 0x000fe40000000000 */
[----:B------:R-:W-:Y:S02]  /*26b0*/  SEL R14, R14, RZ, P0 ;  /* 0x000000ff0e0e7207 */ /* 0x000fe40000000000 */
[----:B------:R-:W-:Y:S01]  /*26c0*/  LOP3.LUT R13, R13, R2, RZ, 0x3c, !PT ;  /* 0x000000020d0d7212 */ /* 0x000fe200078e3cff */
[----:B------:R-:W-:Y:S06]  /*26d0*/  @P2 BRA `(.L_x_36) ;  /* 0xfffffff000982947 */ /* 0x000fec000383ffff */
[----:B------:R-:W-:Y:S01]  /*26e0*/  UIADD3 UR4, UPT, UPT, UR4, 0x130, URZ ;  /* 0x0000013004047890 */ /* 0x000fe2000fffe0ff */
[----:B------:R-:W-:-:S03]  /*26f0*/  SHF.L.U32 R3, R15, 0x1f, RZ ;  /* 0x0000001f0f037819 */ /* 0x000fc600000006ff */
[----:B------:R-:W-:-:S09]  /*2700*/  ULEA UR5, UR13, UR4, 0x3 ;  /* 0x000000040d057291 */ /* 0x000fd2000f8e18ff */
[----:B------:R-:W1:Y:S02]  /*2710*/  SYNCS.PHASECHK.TRANS64.TRYWAIT P0, [UR5], R3 ;  /* 0x00000003ff0075a7 */ /* 0x000e640008001105 */
[----:B-1----:R-:W-:Y:S05]  /*2720*/  @!P0 BRA `(.L_x_37) ;  /* 0x0000006000d08947 */ /* 0x002fea0003800000 */
.L_x_136:
[----:B------:R-:W-:-:S04]  /*2730*/  UIADD3 UR6, UPT, UPT, UR13, 0x1, URZ ;  /* 0x000000010d067890 */ /* 0x000fc8000fffe0ff */
[----:B------:R-:W-:-:S04]  /*2740*/  UISETP.NE.AND UP0, UPT, UR6, 0x26, UPT ;  /* 0x000000260600788c */ /* 0x000fc8000bf05270 */
[----:B------:R-:W-:Y:S02]  /*2750*/  USEL UR7, URZ, 0x1, UP0 ;  /* 0x00000001ff077887 */ /* 0x000fe40008000000 */
[----:B------:R-:W-:-:S04]  /*2760*/  USEL UR6, UR6, URZ, UP0 ;  /* 0x000000ff06067287 */ /* 0x000fc80008000000 */
[----:B------:R-:W-:Y:S01]  /*2770*/  ULEA UR5, UR6, UR4, 0x3 ;  /* 0x0000000406057291 */ /* 0x000fe2000f8e18ff */
[----:B------:R-:W-:-:S04]  /*2780*/  LOP3.LUT R2, R15, UR7, RZ, 0x3c, !PT ;  /* 0x000000070f027c12 */ /* 0x000fc8000f8e3cff */
[----:B-1----:R-:W-:-:S04]  /*2790*/  SHF.L.U32 R3, R2, 0x1f, RZ ;  /* 0x0000001f02037819 */ /* 0x002fc800000006ff */
[----:B------:R-:W1:Y:S02]  /*27a0*/  SYNCS.PHASECHK.TRANS64.TRYWAIT P0, [UR5], R3 ;  /* 0x00000003ff0075a7 */ /* 0x000e640008001105 */
[----:B-1----:R-:W-:Y:S05]  /*27b0*/  @!P0 BRA `(.L_x_38) ;  /* 0x0000006000c48947 */ /* 0x002fea0003800000 */
.L_x_138:
        /* <DEDUP_REMOVED lines=9> */
.L_x_140:
        /* <DEDUP_REMOVED lines=9> */
.L_x_142:
        /* <DEDUP_REMOVED lines=9> */
.L_x_144:
        /* <DEDUP_REMOVED lines=9> */
.L_x_146:
        /* <DEDUP_REMOVED lines=9> */
.L_x_148:
        /* <DEDUP_REMOVED lines=9> */
.L_x_150:
        /* <DEDUP_REMOVED lines=9> */
.L_x_152:
        /* <DEDUP_REMOVED lines=9> */
.L_x_154:
        /* <DEDUP_REMOVED lines=9> */
.L_x_156:
        /* <DEDUP_REMOVED lines=9> */
.L_x_158:
        /* <DEDUP_REMOVED lines=9> */
.L_x_160:
        /* <DEDUP_REMOVED lines=9> */
.L_x_162:
        /* <DEDUP_REMOVED lines=9> */
.L_x_164:
        /* <DEDUP_REMOVED lines=9> */
.L_x_166:
        /* <DEDUP_REMOVED lines=9> */
.L_x_168:
        /* <DEDUP_REMOVED lines=9> */
.L_x_170:
        /* <DEDUP_REMOVED lines=9> */
.L_x_172:
        /* <DEDUP_REMOVED lines=9> */
.L_x_174:
        /* <DEDUP_REMOVED lines=9> */
.L_x_176:
        /* <DEDUP_REMOVED lines=9> */
.L_x_178:
        /* <DEDUP_REMOVED lines=9> */
.L_x_180:
        /* <DEDUP_REMOVED lines=9> */
.L_x_182:
        /* <DEDUP_REMOVED lines=9> */
.L_x_184:
        /* <DEDUP_REMOVED lines=9> */
.L_x_186:
        /* <DEDUP_REMOVED lines=9> */
.L_x_188:
        /* <DEDUP_REMOVED lines=9> */
.L_x_190:
        /* <DEDUP_REMOVED lines=9> */
.L_x_192:
        /* <DEDUP_REMOVED lines=9> */
.L_x_194:
        /* <DEDUP_REMOVED lines=9> */
.L_x_196:
        /* <DEDUP_REMOVED lines=9> */
.L_x_198:
        /* <DEDUP_REMOVED lines=9> */
.L_x_200:
        /* <DEDUP_REMOVED lines=9> */
.L_x_202:
        /* <DEDUP_REMOVED lines=9> */
.L_x_204:
        /* <DEDUP_REMOVED lines=9> */
.L_x_206:
        /* <DEDUP_REMOVED lines=9> */
.L_x_208:
[----:B------:R-:W-:-:S04]  /*3b70*/  UIADD3 UR6, UPT, UPT, UR6, 0x1, URZ ;  /* 0x0000000106067890 */ /* 0x000fc8000fffe0ff */
[----:B------:R-:W-:-:S04]  /*3b80*/  UISETP.NE.AND UP0, UPT, UR6, 0x26, UPT ;  /* 0x000000260600788c */ /* 0x000fc8000bf05270 */
[----:B------:R-:W-:Y:S02]  /*3b90*/  USEL UR5, URZ, 0x1, UP0 ;  /* 0x00000001ff057887 */ /* 0x000fe40008000000 */
[----:B------:R-:W-:-:S04]  /*3ba0*/  USEL UR6, UR6, URZ, UP0 ;  /* 0x000000ff06067287 */ /* 0x000fc80008000000 */
[----:B------:R-:W-:Y:S01]  /*3bb0*/  ULEA UR6, UR6, UR4, 0x3 ;  /* 0x0000000406067291 */ /* 0x000fe2000f8e18ff */
[----:B-1----:R-:W-:-:S04]  /*3bc0*/  LOP3.LUT R3, R2, UR5, RZ, 0x3c, !PT ;  /* 0x0000000502037c12 */ /* 0x002fc8000f8e3cff */
[----:B------:R-:W-:Y:S01]  /*3bd0*/  SHF.L.U32 R3, R3, 0x1f, RZ ;  /* 0x0000001f03037819 */ /* 0x000fe200000006ff */
[----:B----4-:R-:W-:-:S07]  /*3be0*/  IMAD.U32 R0, RZ, RZ, UR6 ;  /* 0x00000006ff007e24 */ /* 0x010fce000f8e00ff */
.L_x_74:
[----:B-1----:R1:W2:Y:S02]  /*3bf0*/  SYNCS.PHASECHK.TRANS64.TRYWAIT P0, [R0+URZ], R3 ;  /* 0x00000003000075a7 */ /* 0x0022a400080011ff */
[----:B--2---:R-:W-:Y:S05]  /*3c00*/  @!P0 NANOSLEEP.SYNCS 0x989680 ;  /* 0x009896800000895d */ /* 0x004fea0003900000 */
[----:B------:R-:W2:Y:S02]  /*3c10*/  @!P0 SYNCS.PHASECHK.TRANS64 P0, [R0+URZ], R3 ;  /* 0x00000003000085a7 */ /* 0x000ea400080010ff */
[----:B--2---:R-:W-:Y:S05]  /*3c20*/  @P0 EXIT ;  /* 0x000000000000094d */ /* 0x004fea0003800000 */
[----:B------:R-:W-:Y:S05]  /*3c30*/  BRA `(.L_x_74) ;  /* 0xfffffffc00ec7947 */ /* 0x000fea000383ffff */
.L_x_18:
[----:B------:R-:W-:-:S04]  /*3c40*/  UISETP.NE.AND UP1, UPT, UR37, URZ, UPT ;  /* 0x000000ff2500728c */ /* 0x000fc8000bf25270 */
[----:B------:R-:W-:-:S09]  /*3c50*/  UISETP.NE.OR UP1, UPT, UR8, 0x1, UP1 ;  /* 0x000000010800788c */ /* 0x000fd20008f25670 */
[----:B------:R-:W-:Y:S05]  /*3c60*/  BRA.U UP1, `(.L_x_75) ;  /* 0x0000000501487547 */ /* 0x000fea000b800000 */
[----:B------:R-:W-:Y:S01]  /*3c70*/  ISETP.NE.AND P2, PT, R2, RZ, PT ;  /* 0x000000ff0200720c */ /* 0x000fe20003f45270 */
[----:B------:R-:W-:Y:S01]  /*3c80*/  IMAD.MOV.U32 R12, RZ, RZ, 0x1 ;  /* 0x00000001ff0c7424 */ /* 0x000fe200078e00ff */
[----:B------:R-:W-:Y:S02]  /*3c90*/  CS2R R10, SRZ ;  /* 0x00000000000a7805 */ /* 0x000fe4000001ff00 */
[----:B------:R-:W-:Y:S01]  /*3ca0*/  CS2R R8, SRZ ;  /* 0x0000000000087805 */ /* 0x000fe2000001ff00 */
[----:B------:R-:W-:Y:S01]  /*3cb0*/  UMOV UR4, 0x400 ;  /* 0x0000040000047882 */ /* 0x000fe20000000000 */
[----:B------:R-:W-:Y:S01]  /*3cc0*/  UMOV UR6, URZ ;  /* 0x000000ff00067c82 */ /* 0x000fe20008000000 */
[----:B------:R-:W-:-:S12]  /*3cd0*/  ULEA UR37, UR37, UR4, 0x18 ;  /* 0x0000000425257291 */ /* 0x000fd8000f8ec0ff */
.L_x_79:
[----:B------:R-:W-:Y:S02]  /*3ce0*/  LEA R0, R8, UR37, 0x3 ;  /* 0x0000002508007c11 */ /* 0x000fe4000f8e18ff */
[----:B------:R-:W-:-:S03]  /*3cf0*/  SHF.L.U32 R5, R9, 0x1f, RZ ;  /* 0x0000001f09057819 */ /* 0x000fc600000006ff */
[----:B------:R-:W-:Y:S01]  /*3d00*/  VIADD R4, R0, 0x2f0 ;  /* 0x000002f000047836 */ /* 0x000fe20000000000 */
[----:B------:R-:W1:Y:S02]  /*3d10*/  SYNCS.PHASECHK.TRANS64.TRYWAIT P0, [R0+URZ+0x2e0], R5 ;  /* 0x0002e005000075a7 */ /* 0x000e6400080011ff */
[----:B-1----:R-:W-:Y:S05]  /*3d20*/  @!P0 BRA `(.L_x_76) ;  /* 0x0000005800c88947 */ /* 0x002fea0003800000 */
.L_x_209:
[----:B------:R-:W-:Y:S01]  /*3d30*/  ULEA UR5, UR6, UR37, 0x3 ;  /* 0x0000002506057291 */ /* 0x000fe2000f8e18ff */
[----:B------:R-:W-:Y:S02]  /*3d40*/  PRMT R4, RZ, 0x654, R4 ;  /* 0x00000654ff047816 */ /* 0x000fe40000000004 */
[----:B-1----:R-:W-:Y:S01]  /*3d50*/  SHF.L.U32 R5, R12, 0x1f, RZ ;  /* 0x0000001f0c057819 */ /* 0x002fe200000006ff */
[----:B------:R-:W-:Y:S01]  /*3d60*/  UIADD3 UR4, UPT, UPT, UR5, 0x280, URZ ;  /* 0x0000028005047890 */ /* 0x000fe2000fffe0ff */
[----:B------:R1:W-:Y:S05]  /*3d70*/  SYNCS.ARRIVE.TRANS64.RED.A1T0 RZ, [R4+URZ], RZ ;  /* 0x000000ff04ff79a7 */ /* 0x0003ea00081004ff */
[----:B------:R-:W-:Y:S01]  /*3d80*/  IMAD.U32 R7, RZ, RZ, UR4 ;  /* 0x00000004ff077e24 */ /* 0x000fe2000f8e00ff */
[----:B------:R-:W2:Y:S04]  /*3d90*/  SYNCS.PHASECHK.TRANS64.TRYWAIT P0, [UR5+0x290], R5 ;  /* 0x00029005ff0075a7 */ /* 0x000ea80008001105 */
[----:B------:R-:W-:Y:S01]  /*3da0*/  PRMT R6, R2, 0x654, R7 ;  /* 0x0000065402067816 */ /* 0x000fe20000000007 */
[----:B-1----:R-:W-:Y:S01]  /*3db0*/  @!P2 IMAD.MOV.U32 R4, RZ, RZ, 0x10 ;  /* 0x00000010ff04a424 */ /* 0x002fe200078e00ff */
[----:B--2---:R-:W-:Y:S06]  /*3dc0*/  @!P0 BRA `(.L_x_77) ;  /* 0x0000005800b48947 */ /* 0x004fec0003800000 */
.L_x_211:
[----:B------:R-:W-:Y:S01]  /*3dd0*/  ULEA UR4, UR6, UR37, 0x4 ;  /* 0x0000002506047291 */ /* 0x000fe2000f8e20ff */
[----:B------:R-:W-:Y:S01]  /*3de0*/  SEL R3, R6, R3, !P2 ;  /* 0x0000000306037207 */ /* 0x000fe20005000000 */
[----:B------:R-:W-:Y:S01]  /*3df0*/  UIADD3 UR5, UPT, UPT, UR5, 0x280, URZ ;  /* 0x0000028005057890 */ /* 0x000fe2000fffe0ff */
[----:B-1----:R-:W-:Y:S01]  /*3e00*/  LEA R0, R11, UR37, 0x3 ;  /* 0x000000250b007c11 */ /* 0x002fe2000f8e18ff */
[----:B------:R-:W-:Y:S01]  /*3e10*/  UIADD3 UR4, UPT, UPT, UR4, 0x310, URZ ;  /* 0x0000031004047890 */ /* 0x000fe2000fffe0ff */
[----:B------:R-:W-:Y:S01]  /*3e20*/  SHF.L.U32 R5, R10, 0x1f, RZ ;  /* 0x0000001f0a057819 */ /* 0x000fe200000006ff */
[----:B------:R1:W-:Y:S01]  /*3e30*/  @!P2 SYNCS.ARRIVE.TRANS64.RED RZ, [R3+URZ], R4 ;  /* 0x0000000403ffa9a7 */ /* 0x0003e200080004ff */
[----:B------:R-:W-:Y:S01]  /*3e40*/  UIADD3 UR6, UPT, UPT, UR6, 0x1, URZ ;  /* 0x0000000106067890 */ /* 0x000fe2000fffe0ff */
[----:B------:R-:W-:-:S03]  /*3e50*/  VIADD R8, R8, 0x1 ;  /* 0x0000000108087836 */ /* 0x000fc60000000000 */
[----:B------:R-:W-:Y:S02]  /*3e60*/  UISETP.NE.AND UP0, UPT, UR6, 0x2, UPT ;  /* 0x000000020600788c */ /* 0x000fe4000bf05270 */
[----:B------:R-:W-:Y:S06]  /*3e70*/  UGETNEXTWORKID.BROADCAST [UR4], [UR5] ;  /* 0x00000000040073ca */ /* 0x000fec0008000100 */
[----:B------:R-:W-:Y:S01]  /*3e80*/  USEL UR4, URZ, 0x1, UP0 ;  /* 0x00000001ff047887 */ /* 0x000fe20008000000 */
[----:B------:R-:W-:Y:S01]  /*3e90*/  ISETP.NE.AND P0, PT, R8, 0x2, PT ;  /* 0x000000020800780c */ /* 0x000fe20003f05270 */
[----:B------:R-:W-:Y:S01]  /*3ea0*/  USEL UR6, UR6, URZ, UP0 ;  /* 0x000000ff06067287 */ /* 0x000fe20008000000 */
[----:B------:R-:W2:Y:S03]  /*3eb0*/  SYNCS.PHASECHK.TRANS64.TRYWAIT P1, [R0+URZ+0x280], R5 ;  /* 0x00028005000075a7 */ /* 0x000ea600080211ff */
[----:B------:R-:W-:Y:S01]  /*3ec0*/  LOP3.LUT R12, R12, UR4, RZ, 0x3c, !PT ;  /* 0x000000040c0c7c12 */ /* 0x000fe2000f8e3cff */
[----:B-12---:R-:W-:Y:S07]  /*3ed0*/  @!P1 BRA `(.L_x_78) ;  /* 0x0000005800889947 */ /* 0x006fee0003800000 */
.L_x_212:
[C---:B------:R-:W-:Y:S01]  /*3ee0*/  LEA R4, R11.reuse, UR37, 0x4 ;  /* 0x000000250b047c11 */ /* 0x040fe2000f8e20ff */
[----:B-1----:R-:W-:Y:S01]  /*3ef0*/  VIADD R0, R0, 0x290 ;  /* 0x0000029000007836 */ /* 0x002fe20000000000 */
[----:B------:R-:W-:Y:S01]  /*3f00*/  SEL R8, R8, RZ, P0 ;  /* 0x000000ff08087207 */ /* 0x000fe20000000000 */
[----:B------:R-:W-:-:S03]  /*3f10*/  VIADD R11, R11, 0x1 ;  /* 0x000000010b0b7836 */ /* 0x000fc60000000000 */
[----:B------:R-:W1:Y:S01]  /*3f20*/  LDS.128 R4, [R4+0x310] ;  /* 0x0003100004047984 */ /* 0x000e620000000c00 */
[----:B------:R-:W-:Y:S02]  /*3f30*/  PRMT R0, RZ, 0x654, R0 ;  /* 0x00000654ff007816 */ /* 0x000fe40000000000 */
[C---:B------:R-:W-:Y:S01]  /*3f40*/  ISETP.NE.AND P1, PT, R11.reuse, 0x2, PT ;  /* 0x000000020b00780c */ /* 0x040fe20003f25270 */
[----:B------:R-:W-:Y:S01]  /*3f50*/  @!PT LDS RZ, [RZ] ;  /* 0x00000000fffff984 */ /* 0x000fe20000000800 */
[----:B------:R-:W-:Y:S01]  /*3f60*/  @!PT LDS RZ, [RZ] ;  /* 0x00000000fffff984 */ /* 0x000fe20000000800 */
[----:B------:R-:W-:Y:S01]  /*3f70*/  @!PT LDS RZ, [RZ] ;  /* 0x00000000fffff984 */ /* 0x000fe20000000800 */
[----:B------:R-:W-:Y:S01]  /*3f80*/  @!PT LDS RZ, [RZ] ;  /* 0x00000000fffff984 */ /* 0x000fe20000000800 */
[----:B------:R2:W-:Y:S06]  /*3f90*/  MEMBAR.ALL.CTA ;  /* 0x0000000000007992 */ /* 0x0005ec0000008000 */
[----:B--2---:R-:W2:Y:S01]  /*3fa0*/  FENCE.VIEW.ASYNC.S ;  /* 0x00000000000073c6 */ /* 0x004ea20000000000 */
[----:B------:R-:W-:Y:S01]  /*3fb0*/  SEL R11, R11, RZ, P1 ;  /* 0x000000ff0b0b7207 */ /* 0x000fe20000800000 */
[----:B--2---:R2:W-:Y:S01]  /*3fc0*/  SYNCS.ARRIVE.TRANS64.RED.A1T0 RZ, [R0+URZ], RZ ;  /* 0x000000ff00ff79a7 */ /* 0x0045e200081004ff */
[----:B-1----:R-:W-:-:S02]  /*3fd0*/  LOP3.LUT P3, RZ, R6, 0x1, RZ, 0xc0, !PT ;  /* 0x0000000106ff7812 */ /* 0x002fc4000786c0ff */
[----:B------:R-:W-:-:S04]  /*3fe0*/  SEL R5, RZ, 0x1, P1 ;  /* 0x00000001ff057807 */ /* 0x000fc80000800000 */
[----:B------:R-:W-:Y:S02]  /*3ff0*/  LOP3.LUT R10, R10, R5, RZ, 0x3c, !PT ;  /* 0x000000050a0a7212 */ /* 0x000fe400078e3cff */
[----:B--2---:R-:W-:-:S04]  /*4000*/  SEL R0, RZ, 0x1, P0 ;  /* 0x00000001ff007807 */ /* 0x004fc80000000000 */
[----:B------:R-:W-:Y:S01]  /*4010*/  LOP3.LUT R9, R9, R0, RZ, 0x3c, !PT ;  /* 0x0000000009097212 */ /* 0x000fe200078e3cff */
[----:B------:R-:W-:Y:S06]  /*4020*/  @P3 BRA `(.L_x_79) ;  /* 0xfffffffc002c3947 */ /* 0x000fec000383ffff */
[----:B------:R-:W-:Y:S01]  /*4030*/  ULEA UR5, UR6, UR37, 0x3 ;  /* 0x0000002506057291 */ /* 0x000fe2000f8e18ff */
[----:B------:R-:W-:-:S08]  /*4040*/  SHF.L.U32 R3, R12, 0x1f, RZ ;  /* 0x0000001f0c037819 */ /* 0x000fd000000006ff */
[----:B------:R-:W1:Y:S02]  /*4050*/  SYNCS.PHASECHK.TRANS64 P0, [UR5+0x290], R3 ;  /* 0x00029003ff0075a7 */ /* 0x000e640008001005 */
[----:B-1----:R-:W-:Y:S05]  /*4060*/  @P0 BRA `(.L_x_80) ;  /* 0x0000000000080947 */ /* 0x002fea0003800000 */
[----:B------:R-:W1:Y:S02]  /*4070*/  SYNCS.PHASECHK.TRANS64.TRYWAIT P0, [UR5+0x290], R3 ;  /* 0x00029003ff0075a7 */ /* 0x000e640008001105 */
[----:B-1----:R-:W-:Y:S05]  /*4080*/  @!P0 BRA `(.L_x_81) ;  /* 0x0000005800308947 */ /* 0x002fea0003800000 */
.L_x_80:
[----:B------:R-:W-:-:S04]  /*4090*/  UIADD3 UR4, UPT, UPT, UR6, 0x1, URZ ;  /* 0x0000000106047890 */ /* 0x000fc8000fffe0ff */
[----:B------:R-:W-:-:S04]  /*40a0*/  UISETP.NE.AND UP0, UPT, UR4, 0x2, UPT ;  /* 0x000000020400788c */ /* 0x000fc8000bf05270 */
[----:B------:R-:W-:Y:S02]  /*40b0*/  USEL UR7, URZ, 0x1, UP0 ;  /* 0x00000001ff077887 */ /* 0x000fe40008000000 */
[----:B------:R-:W-:-:S04]  /*40c0*/  USEL UR4, UR4, URZ, UP0 ;  /* 0x000000ff04047287 */ /* 0x000fc80008000000 */
[----:B------:R-:W-:Y:S01]  /*40d0*/  ULEA UR4, UR4, UR37, 0x3 ;  /* 0x0000002504047291 */ /* 0x000fe2000f8e18ff */
[----:B-1----:R-:W-:-:S04]  /*40e0*/  LOP3.LUT R3, R12, UR7, RZ, 0x3c, !PT ;  /* 0x000000070c037c12 */ /* 0x002fc8000f8e3cff */
[----:B------:R-:W-:-:S04]  /*40f0*/  SHF.L.U32 R0, R3, 0x1f, RZ ;  /* 0x0000001f03007819 */ /* 0x000fc800000006ff */
[----:B------:R-:W1:Y:S02]  /*4100*/  SYNCS.PHASECHK.TRANS64 P0, [UR4+0x290], R0 ;  /* 0x00029000ff0075a7 */ /* 0x000e640008001004 */
[----:B-1----:R-:W-:Y:S05]  /*4110*/  @P0 EXIT ;  /* 0x000000000000094d */ /* 0x002fea0003800000 */
[----:B------:R-:W-:Y:S02]  /*4120*/  SHF.L.U32 R3, R3, 0x1f, RZ ;  /* 0x0000001f03037819 */ /* 0x000fe400000006ff */
[----:B------:R-:W-:-:S07]  /*4130*/  MOV R0, UR4 ;  /* 0x0000000400007c02 */ /* 0x000fce0008000f00 */
.L_x_82:
[----:B-1----:R1:W2:Y:S02]  /*4140*/  SYNCS.PHASECHK.TRANS64.TRYWAIT P0, [R0+URZ+0x290], R3 ;  /* 0x00029003000075a7 */ /* 0x0022a400080011ff */
[----:B--2---:R-:W-:Y:S05]  /*4150*/  @!P0 NANOSLEEP.SYNCS 0x989680 ;  /* 0x009896800000895d */ /* 0x004fea0003900000 */
[----:B------:R-:W2:Y:S02]  /*4160*/  @!P0 SYNCS.PHASECHK.TRANS64 P0, [R0+URZ+0x290], R3 ;  /* 0x00029003000085a7 */ /* 0x000ea400080010ff */
[----:B--2---:R-:W-:Y:S05]  /*4170*/  @P0 EXIT ;  /* 0x000000000000094d */ /* 0x004fea0003800000 */
[----:B------:R-:W-:Y:S05]  /*4180*/  BRA `(.L_x_82) ;  /* 0xfffffffc00ec7947 */ /* 0x000fea000383ffff */
.L_x_75:
[----:B------:R-:W-:-:S09]  /*4190*/  UISETP.NE.AND UP1, UPT, UR8, URZ, UPT ;  /* 0x000000ff0800728c */ /* 0x000fd2000bf25270 */
[----:B------:R-:W-:Y:S05]  /*41a0*/  BRA.U UP1, `(.L_x_83) ;  /* 0x0000000d01747547 */ /* 0x000fea000b800000 */
[----:B------:R-:W-:Y:S01]  /*41b0*/  UMOV UR4, 0x40 ;  /* 0x0000004000047882 */ /* 0x000fe20000000000 */
[----:B------:R-:W-:Y:S01]  /*41c0*/  NOP ;  /* 0x0000000000007918 */ /* 0x000fe20000000000 */
[----:B------:R-:W-:Y:S01]  /*41d0*/  ULEA UR4, UR37, UR4, 0x18 ;  /* 0x0000000425047291 */ /* 0x000fe2000f8ec0ff */
[----:B------:R-:W-:Y:S02]  /*41e0*/  UMOV UR5, 0x400 ;  /* 0x0000040000057882 */ /* 0x000fe40000000000 */
[----:B------:R-:W-:-:S06]  /*41f0*/  ULEA UR37, UR37, UR5, 0x18 ;  /* 0x0000000525257291 */ /* 0x000fcc000f8ec0ff */
[----:B------:R-:W1:Y:S02]  /*4200*/  LDS.U8 R0, [UR4+0x1c] ;  /* 0x00001c04ff007984 */ /* 0x000e640008000000 */
[----:B-1----:R-:W-:-:S13]  /*4210*/  ISETP.NE.AND P0, PT, R0, RZ, PT ;  /* 0x000000ff0000720c */ /* 0x002fda0003f05270 */
[----:B------:R-:W-:Y:S05]  /*4220*/  @P0 BRA `(.L_x_84) ;  /* 0x0000000000580947 */ /* 0x000fea0003800000 */
[----:B------:R-:W-:-:S13]  /*4230*/  ELECT P0, URZ, PT ;  /* 0x0000000000ff782f */ /* 0x000fda0003800000 */
[----:B------:R-:W-:Y:S05]  /*4240*/  @!P0 BRA `(.L_x_85) ;  /* 0x0000000000608947 */ /* 0x000fea0003800000 */
[----:B------:R-:W-:Y:S01]  /*4250*/  UMOV UR5, 0x10 ;  /* 0x0000001000057882 */ /* 0x000fe20000000000 */
[----:B------:R-:W-:Y:S01]  /*4260*/  HFMA2 R0, -RZ, RZ, 0, 5.9604644775390625e-08 ;  /* 0x00000001ff007431 */ /* 0x000fe200000001ff */
[----:B------:R-:W-:-:S03]  /*4270*/  MOV R2, 0xffff ;  /* 0x0000ffff00027802 */ /* 0x000fc60000000f00 */
[----:B------:R-:W-:Y:S04]  /*4280*/  DEPBAR.LE SB1, 0x36 ;  /* 0x00009d800000791a */ /* 0x000fe80000000000 */
[----:B------:R-:W1:Y:S02]  /*4290*/  UTCATOMSWS.FIND_AND_SET.ALIGN UP0, UR5, UR5 ;  /* 0x00000005000575e3 */ /* 0x000e640008000800 */
[----:B-1----:R-:W-:Y:S01]  /*42a0*/  MOV R3, UR5 ;  /* 0x0000000500037c02 */ /* 0x002fe20008000f00 */
[----:B------:R-:W-:Y:S06]  /*42b0*/  BRA.U UP0, `(.L_x_86) ;  /* 0x0000000100187547 */ /* 0x000fec000b800000 */
.L_x_87:
[----:B------:R-:W-:Y:S05]  /*42c0*/  NANOSLEEP 0x64 ;  /* 0x000000640000795d */ /* 0x000fea0003800000 */
[----:B------:R-:W-:-:S05]  /*42d0*/  UMOV UR5, 0x10 ;  /* 0x0000001000057882 */ /* 0x000fca0000000000 */
[----:B------:R-:W-:Y:S04]  /*42e0*/  DEPBAR.LE SB1, 0x36 ;  /* 0x00009d800000791a */ /* 0x000fe80000000000 */
[----:B------:R-:W1:Y:S02]  /*42f0*/  UTCATOMSWS.FIND_AND_SET.ALIGN UP0, UR5, UR5 ;  /* 0x00000005000575e3 */ /* 0x000e640008000800 */
[----:B-1----:R-:W-:Y:S01]  /*4300*/  MOV R3, UR5 ;  /* 0x0000000500037c02 */ /* 0x002fe20008000f00 */
[----:B------:R-:W-:Y:S05]  /*4310*/  BRA.U !UP0, `(.L_x_87) ;  /* 0xfffffffd08e87547 */ /* 0x000fea000b83ffff */
.L_x_86:
[-C--:B------:R-:W-:Y:S02]  /*4320*/  SHF.L.U32 R2, R2, R3.reuse, RZ ;  /* 0x0000000302027219 */ /* 0x080fe400000006ff */
[----:B------:R-:W-:Y:S01]  /*4330*/  SHF.L.U32 R0, R0, R3, RZ ;  /* 0x0000000300007219 */ /* 0x000fe200000006ff */
[----:B------:R-:W-:Y:S02]  /*4340*/  IMAD.SHL.U32 R3, R3, 0x20, RZ ;  /* 0x0000002003037824 */ /* 0x000fe400078e00ff */
[----:B------:R1:W-:Y:S04]  /*4350*/  ATOMS.OR RZ, [UR4+0x14], R2 ;  /* 0x00001402ffff798c */ /* 0x0003e8000b000004 */
[----:B------:R1:W-:Y:S04]  /*4360*/  ATOMS.OR RZ, [UR4+0x18], R0 ;  /* 0x00001800ffff798c */ /* 0x0003e8000b000004 */
[----:B------:R1:W-:Y:S01]  /*4370*/  STS [UR37+0x330], R3 ;  /* 0x00033003ff007988 */ /* 0x0003e20008000825 */
[----:B------:R-:W-:Y:S05]  /*4380*/  BRA `(.L_x_85) ;  /* 0x0000000000107947 */ /* 0x000fea0003800000 */
.L_x_84:
[----:B------:R-:W-:Y:S02]  /*4390*/  MOV R0, 0xffffffff ;  /* 0xffffffff00007802 */ /* 0x000fe40000000f00 */
[----:B------:R-:W-:-:S03]  /*43a0*/  MOV R2, 0x43d0 ;  /* 0x000043d000027802 */ /* 0x000fc60000000f00 */
[----:B------:R1:W-:Y:S04]  /*43b0*/  STS [UR37+0x330], R0 ;  /* 0x00033000ff007988 */ /* 0x0003e80008000825 */
[----:B-1-3-5:R-:W-:Y:S05]  /*43c0*/  CALL.REL.NOINC `($__internal_1_$__cuda_sm10x_tcgen05_guardrail_trap_phase_invalid_during_alloc) ;  /* 0x0000005800b07944 */ /* 0x02afea0003c00000 */
.L_x_85:
[----:B------:R-:W-:Y:S05]  /*43d0*/  WARPSYNC.ALL ;  /* 0x0000000000007948 */ /* 0x000fea0003800000 */
[----:B------:R-:W2:Y:S01]  /*43e0*/  S2UR UR9, SR_CgaCtaId ;  /* 0x00000000000979c3 */ /* 0x000ea20000008800 */
[----:B------:R-:W-:Y:S01]  /*43f0*/  UMOV UR4, 0x400 ;  /* 0x0000040000047882 */ /* 0x000fe20000000000 */
[----:B------:R-:W-:-:S06]  /*4400*/  NOP ;  /* 0x0000000000007918 */ /* 0x000fcc0000000000 */
[----:B------:R-:W-:Y:S06]  /*4410*/  BAR.ARV 0x6, 0xa0 ;  /* 0x0182800000007b1d */ /* 0x000fec0000002000 */
[----:B------:R-:W4:Y:S01]  /*4420*/  LDCU UR5, c[0x0][0x38c] ;  /* 0x00007180ff0577ac */ /* 0x000f220008000800 */
[----:B------:R-:W-:Y:S01]  /*4430*/  IMAD.MOV.U32 R11, RZ, RZ, 0x1 ;  /* 0x00000001ff0b7424 */ /* 0x000fe200078e00ff */
[----:B------:R-:W-:Y:S01]  /*4440*/  CS2R R8, SRZ ;  /* 0x0000000000087805 */ /* 0x000fe2000001ff00 */
[----:B------:R-:W-:Y:S01]  /*4450*/  IMAD.MOV.U32 R10, RZ, RZ, RZ ;  /* 0x000000ffff0a7224 */ /* 0x000fe200078e00ff */
[----:B------:R-:W-:Y:S01]  /*4460*/  UMOV UR11, URZ ;  /* 0x000000ff000b7c82 */ /* 0x000fe20008000000 */
[----:B------:R-:W-:Y:S01]  /*4470*/  UMOV UR18, URZ ;  /* 0x000000ff00127c82 */ /* 0x000fe20008000000 */
[----:B------:R-:W-:Y:S01]  /*4480*/  UMOV UR20, 0x0 ;  /* 0x0000000000147882 */ /* 0x000fe20000000000 */
[----:B------:R-:W-:Y:S01]  /*4490*/  UMOV UR21, 0x41c0010 ;  /* 0x041c001000157882 */ /* 0x000fe20000000000 */
[----:B--2---:R-:W-:Y:S01]  /*44a0*/  ULEA UR9, UR9, UR4, 0x18 ;  /* 0x0000000409097291 */ /* 0x004fe2000f8ec0ff */
[----:B------:R-:W2:Y:S03]  /*44b0*/  LDCU UR4, c[0x0][0x38c] ;  /* 0x00007180ff0477ac */ /* 0x000ea60008000800 */
[----:B------:R-:W-:-:S02]  /*44c0*/  UIADD3 UR10, UPT, UPT, UR9, 0x3c00, URZ ;  /* 0x00003c00090a7890 */ /* 0x000fc4000fffe0ff */
[----:B----4-:R-:W-:-:S03]  /*44d0*/  UISETP.GE.AND UP3, UPT, UR5, 0x1, UPT ;  /* 0x000000010500788c */ /* 0x010fc6000bf66270 */
[----:B-1----:R-:W1:Y:S01]  /*44e0*/  LDS R0, [UR9+0x330] ;  /* 0x00033009ff007984 */ /* 0x002e620008000800 */
[----:B------:R-:W-:-:S04]  /*44f0*/  USHF.R.U32.HI UR10, URZ, 0x4, UR10 ;  /* 0x00000004ff0a7899 */ /* 0x000fc8000801160a */
[----:B------:R-:W-:-:S04]  /*4500*/  ULOP3.LUT UR10, UR10, 0x3fff, URZ, 0xc0, !UPT ;  /* 0x00003fff0a0a7892 */ /* 0x000fc8000f8ec0ff */
[----:B------:R-:W-:Y:S02]  /*4510*/  ULOP3.LUT UR10, UR10, 0x10000, URZ, 0xfc, !UPT ;  /* 0x000100000a0a7892 */ /* 0x000fe4000f8efcff */
[----:B--2---:R-:W-:-:S04]  /*4520*/  UIADD3 UR4, UPT, UPT, UR4, 0x1f, URZ ;  /* 0x0000001f04047890 */ /* 0x004fc8000fffe0ff */
[----:B------:R-:W-:-:S04]  /*4530*/  USHF.R.S32.HI UR8, URZ, 0x1f, UR4 ;  /* 0x0000001fff087899 */ /* 0x000fc80008011404 */
[----:B------:R-:W-:Y:S02]  /*4540*/  ULEA.HI UR8, UR8, UR4, URZ, 0x5 ;  /* 0x0000000408087291 */ /* 0x000fe4000f8f28ff */
[----:B------:R-:W-:Y:S02]  /*4550*/  UIADD3 UR4, UPT, UPT, UR9, 0x16c00, URZ ;  /* 0x00016c0009047890 */ /* 0x000fe4000fffe0ff */
[----:B------:R-:W-:Y:S02]  /*4560*/  USHF.R.S32.HI UR8, URZ, 0x5, UR8 ;  /* 0x00000005ff087899 */ /* 0x000fe40008011408 */
[----:B------:R-:W-:Y:S02]  /*4570*/  USHF.R.U32.HI UR4, URZ, 0x4, UR4 ;  /* 0x00000004ff047899 */ /* 0x000fe40008011604 */
[----:B------:R-:W-:Y:S02]  /*4580*/  UISETP.LT.AND UP0, UPT, UR8, 0x1, UPT ;  /* 0x000000010800788c */ /* 0x000fe4000bf01270 */
[----:B------:R-:W-:-:S02]  /*4590*/  ULOP3.LUT UR4, UR4, 0x3fff, URZ, 0xc0, !UPT ;  /* 0x00003fff04047892 */ /* 0x000fc4000f8ec0ff */
[----:B------:R-:W-:Y:S02]  /*45a0*/  USEL UR15, UR8, 0x1, !UP0 ;  /* 0x00000001080f7887 */ /* 0x000fe4000c000000 */
[----:B------:R-:W-:Y:S02]  /*45b0*/  ULOP3.LUT UR4, UR4, 0x10000, URZ, 0xfc, !UPT ;  /* 0x0001000004047892 */ /* 0x000fe4000f8efcff */
[----:B------:R-:W-:Y:S01]  /*45c0*/  UIADD3 UR15, UPT, UPT, -UR15, URZ, URZ ;  /* 0x000000ff0f0f7290 */ /* 0x000fe2000fffe1ff */
[----:B-1----:R-:W-:-:S15]  /*45d0*/  R2UR UR12, R0 ;  /* 0x00000000000c72ca */ /* 0x002fde00000e0000 */
.L_x_94:
[----:B------:R-:W-:Y:S02]  /*45e0*/  LEA R0, R10, UR9, 0x3 ;  /* 0x000000090a007c11 */ /* 0x000fe4000f8e18ff */
[----:B------:R-:W-:Y:S02]  /*45f0*/  SHF.L.U32 R5, R9, 0x1f, RZ ;  /* 0x0000001f09057819 */ /* 0x000fe400000006ff */
[----:B------:R-:W-:Y:S01]  /*4600*/  PLOP3.LUT P0, PT, PT, PT, UP3, 0x80, 0x8 ;  /* 0x000000000008781c */ /* 0x000fe20003f0f038 */
[----:B------:R-:W-:Y:S01]  /*4610*/  VIADD R3, R0, 0x290 ;  /* 0x0000029000037836 */ /* 0x000fe20000000000 */
[----:B-1----:R-:W1:Y:S02]  /*4620*/  SYNCS.PHASECHK.TRANS64.TRYWAIT P1, [R0+URZ+0x280], R5 ;  /* 0x00028005000075a7 */ /* 0x002e6400080211ff */
[----:B-1--4-:R-:W-:Y:S09]  /*4630*/  @!P1 BRA `(.L_x_88) ;  /* 0x0000005000dc9947 */ /* 0x012ff20003800000 */
.L_x_214:
[----:B------:R-:W-:Y:S01]  /*4640*/  LEA R4, R10, UR9, 0x4 ;  /* 0x000000090a047c11 */ /* 0x000fe2000f8e20ff */
[----:B------:R-:W-:Y:S01]  /*4650*/  @UP3 ULEA UR5, UR18, UR9, 0x3 ;  /* 0x0000000912053291 */ /* 0x000fe2000f8e18ff */
[----:B------:R-:W-:Y:S01]  /*4660*/  PLOP3.LUT P2, PT, PT, PT, PT, 0x80, 0x8 ;  /* 0x000000000008781c */ /* 0x000fe20003f4f070 */
[----:B------:R-:W-:Y:S01]  /*4670*/  ULEA UR14, UR11, UR9, 0x3 ;  /* 0x000000090b0e7291 */ /* 0x000fe2000f8e18ff */
[----:B------:R-:W-:Y:S02]  /*4680*/  PRMT R3, RZ, 0x654, R3 ;  /* 0x00000654ff037816 */ /* 0x000fe40000000003 */
[----:B-1----:R-:W1:Y:S01]  /*4690*/  LDS.128 R4, [R4+0x310] ;  /* 0x0003100004047984 */ /* 0x002e620000000c00 */
[----:B------:R-:W-:Y:S02]  /*46a0*/  @P0 SHF.L.U32 R2, R8, 0x1f, RZ ;  /* 0x0000001f08020819 */ /* 0x000fe400000006ff */
[----:B------:R-:W-:Y:S01]  /*46b0*/  SHF.L.U32 R0, R11, 0x1f, RZ ;  /* 0x0000001f0b007819 */ /* 0x000fe200000006ff */
[----:B------:R-:W-:Y:S01]  /*46c0*/  @!PT LDS RZ, [RZ] ;  /* 0x00000000fffff984 */ /* 0x000fe20000000800 */
[----:B------:R-:W-:Y:S01]  /*46d0*/  @!PT LDS RZ, [RZ] ;  /* 0x00000000fffff984 */ /* 0x000fe20000000800 */
[----:B------:R-:W-:Y:S01]  /*46e0*/  @!PT LDS RZ, [RZ] ;  /* 0x00000000fffff984 */ /* 0x000fe20000000800 */
[----:B------:R-:W-:Y:S01]  /*46f0*/  @!PT LDS RZ, [RZ] ;  /* 0x00000000fffff984 */ /* 0x000fe20000000800 */
[----:B------:R2:W-:Y:S06]  /*4700*/  MEMBAR.ALL.CTA ;  /* 0x0000000000007992 */ /* 0x0005ec0000008000 */
[----:B--2---:R-:W2:Y:S02]  /*4710*/  FENCE.VIEW.ASYNC.S ;  /* 0x00000000000073c6 */ /* 0x004ea40000000000 */
[----:B--2---:R2:W-:Y:S01]  /*4720*/  SYNCS.ARRIVE.TRANS64.RED.A1T0 RZ, [R3+URZ], RZ ;  /* 0x000000ff03ff79a7 */ /* 0x0045e200081004ff */
[----:B------:R2:W4:Y:S01]  /*4730*/  @P0 SYNCS.PHASECHK.TRANS64.TRYWAIT P2, [UR5], R2 ;  /* 0x00000002ff0005a7 */ /* 0x0005220008041105 */
[----:B-1----:R-:W-:Y:S01]  /*4740*/  LOP3.LUT P1, RZ, R6, 0x1, RZ, 0xc0, !PT ;  /* 0x0000000106ff7812 */ /* 0x002fe2000782c0ff */
[----:B------:R-:W1:Y:S02]  /*4750*/  SYNCS.PHASECHK.TRANS64.TRYWAIT P0, [UR14+0x2c0], R0 ;  /* 0x0002c000ff0075a7 */ /* 0x000e64000800110e */
[----:B-12-4-:R-:W-:Y:S10]  /*4760*/  @!P0 BRA `(.L_x_89) ;  /* 0x0000005000a48947 */ /* 0x016ff40003800000 */
.L_x_216:
[----:B------:R-:W-:Y:S01]  /*4770*/  IADD3 R10, PT, PT, R10, 0x1, RZ ;  /* 0x000000010a0a7810 */ /* 0x000fe20007ffe0ff */
[----:B------:R-:W-:Y:S06]  /*4780*/  BRA.U !UP3, `(.L_x_90) ;  /* 0x000000010b9c7547 */ /* 0x000fec000b800000 */
[----:B------:R-:W-:Y:S02]  /*4790*/  ULEA.HI UR13, UR11, UR11, URZ, 0x1 ;  /* 0x0000000b0b0d7291 */ /* 0x000fe4000f8f08ff */
[----:B------:R-:W-:Y:S02]  /*47a0*/  UPLOP3.LUT UP4, UPT, UPT, UPT, UPT, 0x40, 0x4 ;  /* 0x000000000004789c */ /* 0x000fe40003f8e870 */
[----:B------:R-:W-:Y:S02]  /*47b0*/  USHF.R.U32.HI UR5, URZ, 0x1, UR13 ;  /* 0x00000001ff057899 */ /* 0x000fe4000801160d */
[----:B------:R-:W-:Y:S02]  /*47c0*/  ULOP3.LUT UR13, UR13, 0xffe, URZ, 0xc0, !UPT ;  /* 0x00000ffe0d0d7892 */ /* 0x000fe4000f8ec0ff */
[----:B------:R-:W-:Y:S02]  /*47d0*/  UIMAD UR5, UR5, 0x70, UR12 ;  /* 0x00000070050578a4 */ /* 0x000fe4000f8e020c */
[----:B------:R-:W-:Y:S01]  /*47e0*/  UIADD3 UR13, UPT, UPT, -UR13, UR11, URZ ;  /* 0x0000000b0d0d7290 */ /* 0x000fe2000fffe1ff */
[----:B------:R-:W-:Y:S01]  /*47f0*/  UMOV UR17, UR15 ;  /* 0x0000000f00117c82 */ /* 0x000fe20008000000 */
[----:B------:R-:W-:-:S02]  /*4800*/  UMOV UR16, UR8 ;  /* 0x0000000800107c82 */ /* 0x000fc40008000000 */
[----:B------:R-:W-:-:S03]  /*4810*/  ULEA UR13, UR13, UR5, 0x14 ;  /* 0x000000050d0d7291 */ /* 0x000fc6000f8ea0ff */
[----:B------:R-:W-:-:S09]  /*4820*/  UMOV UR5, UR18 ;  /* 0x0000001200057c82 */ /* 0x000fd20008000000 */
.L_x_93:
[----:B------:R-:W-:Y:S02]  /*4830*/  UIADD3 UR17, UPT, UPT, UR17, 0x1, URZ ;  /* 0x0000000111117890 */ /* 0x000fe4000fffe0ff */
[----:B--2---:R-:W-:Y:S02]  /*4840*/  ULEA UR7, UR5, UR9, 0x3 ;  /* 0x0000000905077291 */ /* 0x004fe4000f8e18ff */
[----:B------:R-:W-:Y:S01]  /*4850*/  UISETP.NE.AND UP0, UPT, UR17, URZ, UPT ;  /* 0x000000ff1100728c */ /* 0x000fe2000bf05270 */
[----:B----4-:R-:W-:Y:S10]  /*4860*/  @P2 BRA `(.L_x_91) ;  /* 0x00000000000c2947 */ /* 0x010ff40003800000 */
[----:B-1----:R-:W-:Y:S04]  /*4870*/  SHF.L.U32 R3, R8, 0x1f, RZ ;  /* 0x0000001f08037819 */ /* 0x002fe800000006ff */
[----:B------:R-:W1:Y:S02]  /*4880*/  SYNCS.PHASECHK.TRANS64.TRYWAIT P0, [UR7], R3 ;  /* 0x00000003ff0075a7 */ /* 0x000e640008001107 */
[----:B-1----:R-:W-:Y:S05]  /*4890*/  @!P0 BRA `(.L_x_92) ;  /* 0x0000005000708947 */ /* 0x002fea0003800000 */
.L_x_91:
[----:B------:R-:W-:Y:S01]  /*48a0*/  UISETP.NE.AND UP1, UPT, UR16, 0x1, UPT ;  /* 0x000000011000788c */ /* 0x000fe2000bf25270 */
[----:B------:R-:W-:Y:S01]  /*48b0*/  PLOP3.LUT P2, PT, PT, PT, PT, 0x80, 0x8 ;  /* 0x000000000008781c */ /* 0x000fe20003f4f070 */
[----:B------:R-:W-:Y:S02]  /*48c0*/  UIADD3 UR18, UPT, UPT, UR5, 0x1, URZ ;  /* 0x0000000105127890 */ /* 0x000fe4000fffe0ff */
[----:B------:R-:W-:Y:S02]  /*48d0*/  UIMAD UR6, UR5, 0xe0, UR4 ;  /* 0x000000e0050678a4 */ /* 0x000fe4000f8e0204 */
[----:B------:R-:W-:Y:S01]  /*48e0*/  UISETP.NE.AND UP2, UPT, UR18, 0x26, UPT ;  /* 0x000000261200788c */ /* 0x000fe2000bf45270 */
[----:B------:R-:W-:Y:S01]  /*48f0*/  PLOP3.LUT P0, PT, PT, PT, UP1, 0x80, 0x8 ;  /* 0x000000000008781c */ /* 0x000fe20003f0f018 */
[----:B------:R-:W-:Y:S02]  /*4900*/  UIADD3 UR16, UPT, UPT, UR16, -0x1, URZ ;  /* 0xffffffff10107890 */ /* 0x000fe4000fffe0ff */
[----:B------:R-:W-:Y:S02]  /*4910*/  USEL UR22, URZ, 0x1, UP2 ;  /* 0x00000001ff167887 */ /* 0x000fe40009000000 */
[----:B------:R-:W-:Y:S01]  /*4920*/  USEL UR18, UR18, URZ, UP2 ;  /* 0x000000ff12127287 */ /* 0x000fe20009000000 */
[----:B------:R-:W-:Y:S03]  /*4930*/  UMOV UR23, 0xc0004010 ;  /* 0xc000401000177882 */ /* 0x000fe60000000000 */
[----:B------:R-:W-:Y:S01]  /*4940*/  @UP1 ULEA UR19, UR18, UR9, 0x3 ;  /* 0x0000000912131291 */ /* 0x000fe2000f8e18ff */
[----:B------:R-:W-:Y:S01]  /*4950*/  LOP3.LUT R8, R8, UR22, RZ, 0x3c, !PT ;  /* 0x0000001608087c12 */ /* 0x000fe2000f8e3cff */
[----:B------:R-:W-:Y:S03]  /*4960*/  ULEA UR22, UR5, UR10, 0x7 ;  /* 0x0000000a05167291 */ /* 0x000fe6000f8e38ff */
[----:B-1----:R-:W-:Y:S01]  /*4970*/  @P0 SHF.L.U32 R0, R8, 0x1f, RZ ;  /* 0x0000001f08000819 */ /* 0x002fe200000006ff */
[----:B------:R-:W-:Y:S03]  /*4980*/  UMOV UR5, UR18 ;  /* 0x0000001200057c82 */ /* 0x000fe60008000000 */
[----:B------:R2:W4:Y:S01]  /*4990*/  @P0 SYNCS.PHASECHK.TRANS64.TRYWAIT P2, [UR19], R0 ;  /* 0x00000000ff0005a7 */ /* 0x0005220008041113 */
[----:B------:R-:W-:Y:S03]  /*49a0*/  UIADD3 UR19, UPT, UPT, UR7, 0x130, URZ ;  /* 0x0000013007137890 */ /* 0x000fe6000fffe0ff */
[----:B------:R-:W-:Y:S02]  /*49b0*/  UMOV UR7, 0xc0004010 ;  /* 0xc000401000077882 */ /* 0x000fe40000000000 */
[----:B------:R2:W-:Y:S01]  /*49c0*/  UTCQMMA gdesc[UR22], gdesc[UR6], tmem[UR13], tmem[UR20], idesc[UR21], UP4 ;  /* 0x00ff1406160075ea */ /* 0x0005e2000a00030d */
[----:B------:R-:W-:Y:S03]  /*49d0*/  UPLOP3.LUT UP4, UPT, UPT, UPT, UPT, 0x80, 0x8 ;  /* 0x000000000008789c */ /* 0x000fe60003f8f070 */
[----:B------:R2:W-:Y:S01]  /*49e0*/  UTCBAR [UR19], URZ ;  /* 0x000000ff130073e9 */ /* 0x0005e200080000ff */
[----:B------:R-:W-:Y:S07]  /*49f0*/  BRA.U UP0, `(.L_x_93) ;  /* 0xfffffffd008c7547 */ /* 0x000fee000b83ffff */
.L_x_90:
[----:B------:R-:W-:Y:S01]  /*4a00*/  UIADD3 UR11, UPT, UPT, UR11, 0x1, URZ ;  /* 0x000000010b0b7890 */ /* 0x000fe2000fffe0ff */
[C---:B------:R-:W-:Y:S01]  /*4a10*/  ISETP.NE.AND P0, PT, R10.reuse, 0x2, PT ;  /* 0x000000020a00780c */ /* 0x040fe20003f05270 */
[----:B------:R-:W-:Y:S02]  /*4a20*/  UIADD3 UR14, UPT, UPT, UR14, 0x2a0, URZ ;  /* 0x000002a00e0e7890 */ /* 0x000fe4000fffe0ff */
[----:B------:R-:W-:Y:S01]  /*4a30*/  UISETP.NE.AND UP0, UPT, UR11, 0x4, UPT ;  /* 0x000000040b00788c */ /* 0x000fe2000bf05270 */
[----:B-12---:R-:W-:Y:S02]  /*4a40*/  SEL R0, RZ, 0x1, P0 ;  /* 0x00000001ff007807 */ /* 0x006fe40000000000 */
[----:B------:R-:W-:Y:S01]  /*4a50*/  SEL R10, R10, RZ, P0 ;  /* 0x000000ff0a0a7207 */ /* 0x000fe20000000000 */
[----:B------:R-:W-:Y:S01]  /*4a60*/  USEL UR5, URZ, 0x1, UP0 ;  /* 0x00000001ff057887 */ /* 0x000fe20008000000 */
[----:B------:R-:W-:Y:S01]  /*4a70*/  LOP3.LUT R9, R9, R0, RZ, 0x3c, !PT ;  /* 0x0000000009097212 */ /* 0x000fe200078e3cff */
[----:B------:R-:W-:Y:S01]  /*4a80*/  USEL UR11, UR11, URZ, UP0 ;  /* 0x000000ff0b0b7287 */ /* 0x000fe20008000000 */
[----:B------:R1:W-:Y:S03]  /*4a90*/  UTCBAR [UR14], URZ ;  /* 0x000000ff0e0073e9 */ /* 0x0003e600080000ff */
[----:B------:R-:W-:Y:S01]  /*4aa0*/  LOP3.LUT R11, R11, UR5, RZ, 0x3c, !PT ;  /* 0x000000050b0b7c12 */ /* 0x000fe2000f8e3cff */
[----:B------:R-:W-:Y:S07]  /*4ab0*/  @P1 BRA `(.L_x_94) ;  /* 0xfffffff800c81947 */ /* 0x000fee000383ffff */
[----:B------:R-:W2:Y:S01]  /*4ac0*/  S2UR UR4, SR_CgaCtaId ;  /* 0x00000000000479c3 */ /* 0x000ea20000008800 */
[----:B------:R-:W-:Y:S01]  /*4ad0*/  ELECT P0, URZ, PT ;  /* 0x0000000000ff782f */ /* 0x000fe20003800000 */
[----:B------:R-:W-:Y:S01]  /*4ae0*/  IMAD.MOV.U32 R0, RZ, RZ, 0x1 ;  /* 0x00000001ff007424 */ /* 0x000fe200078e00ff */
[----:B------:R-:W-:Y:S01]  /*4af0*/  UIADD3 UR9, UPT, UPT, UR9, 0x2c0, URZ ;  /* 0x000002c009097890 */ /* 0x000fe2000fffe0ff */
[----:B------:R-:W-:Y:S01]  /*4b00*/  SHF.L.U32 R3, R11, 0x1f, RZ ;  /* 0x0000001f0b037819 */ /* 0x000fe200000006ff */
[----:B------:R-:W-:-:S03]  /*4b10*/  UMOV UR5, 0x40 ;  /* 0x0000004000057882 */ /* 0x000fc60000000000 */
[----:B------:R-:W-:Y:S01]  /*4b20*/  UVIRTCOUNT.DEALLOC.SMPOOL 0x80 ;  /* 0x000000800000784c */ /* 0x000fe20000000000 */
[----:B--2---:R-:W-:Y:S02]  /*4b30*/  ULEA UR4, UR4, UR5, 0x18 ;  /* 0x0000000504047291 */ /* 0x004fe4000f8ec0ff */
[----:B------:R-:W-:-:S07]  /*4b40*/  ULEA UR5, UR11, UR9, 0x3 ;  /* 0x000000090b057291 */ /* 0x000fce000f8e18ff */
[----:B------:R2:W-:Y:S02]  /*4b50*/  @P0 STS.U8 [UR4+0x1c], R0 ;  /* 0x00001c00ff000988 */ /* 0x0005e40008000004 */
[----:B------:R-:W3:Y:S02]  /*4b60*/  SYNCS.PHASECHK.TRANS64.TRYWAIT P0, [UR5], R3 ;  /* 0x00000003ff0075a7 */ /* 0x000ee40008001105 */
[----:B--23--:R-:W-:Y:S05]  /*4b70*/  @!P0 BRA `(.L_x_95) ;  /* 0x0000004c00d08947 */ /* 0x00cfea0003800000 */
.L_x_219:
[----:B------:R-:W-:-:S04]  /*4b80*/  UIADD3 UR6, UPT, UPT, UR11, 0x1, URZ ;  /* 0x000000010b067890 */ /* 0x000fc8000fffe0ff */
[----:B------:R-:W-:-:S04]  /*4b90*/  UISETP.NE.AND UP0, UPT, UR6, 0x4, UPT ;  /* 0x000000040600788c */ /* 0x000fc8000bf05270 */
[----:B------:R-:W-:Y:S02]  /*4ba0*/  USEL UR7, URZ, 0x1, UP0 ;  /* 0x00000001ff077887 */ /* 0x000fe40008000000 */
[----:B------:R-:W-:-:S04]  /*4bb0*/  USEL UR6, UR6, URZ, UP0 ;  /* 0x000000ff06067287 */ /* 0x000fc80008000000 */
[----:B------:R-:W-:Y:S01]  /*4bc0*/  ULEA UR5, UR6, UR9, 0x3 ;  /* 0x0000000906057291 */ /* 0x000fe2000f8e18ff */
[----:B------:R-:W-:-:S04]  /*4bd0*/  LOP3.LUT R2, R11, UR7, RZ, 0x3c, !PT ;  /* 0x000000070b027c12 */ /* 0x000fc8000f8e3cff */
[----:B--2---:R-:W-:-:S04]  /*4be0*/  SHF.L.U32 R3, R2, 0x1f, RZ ;  /* 0x0000001f02037819 */ /* 0x004fc800000006ff */
[----:B------:R-:W2:Y:S02]  /*4bf0*/  SYNCS.PHASECHK.TRANS64.TRYWAIT P0, [UR5], R3 ;  /* 0x00000003ff0075a7 */ /* 0x000ea40008001105 */
[----:B--2---:R-:W-:Y:S05]  /*4c00*/  @!P0 BRA `(.L_x_96) ;  /* 0x0000004c00c48947 */ /* 0x004fea0003800000 */
.L_x_221:
        /* <DEDUP_REMOVED lines=9> */
.L_x_223:
[----:B------:R-:W-:-:S04]  /*4ca0*/  UIADD3 UR6, UPT, UPT, UR6, 0x1, URZ ;  /* 0x0000000106067890 */ /* 0x000fc8000fffe0ff */
[----:B------:R-:W-:-:S04]  /*4cb0*/  UISETP.NE.AND UP0, UPT, UR6, 0x4, UPT ;  /* 0x000000040600788c */ /* 0x000fc8000bf05270 */
[----:B------:R-:W-:Y:S02]  /*4cc0*/  USEL UR5, URZ, 0x1, UP0 ;  /* 0x00000001ff057887 */ /* 0x000fe40008000000 */
[----:B------:R-:W-:-:S04]  /*4cd0*/  USEL UR6, UR6, URZ, UP0 ;  /* 0x000000ff06067287 */ /* 0x000fc80008000000 */
[----:B------:R-:W-:Y:S01]  /*4ce0*/  ULEA UR6, UR6, UR9, 0x3 ;  /* 0x0000000906067291 */ /* 0x000fe2000f8e18ff */
[----:B--2---:R-:W-:-:S04]  /*4cf0*/  LOP3.LUT R3, R2, UR5, RZ, 0x3c, !PT ;  /* 0x0000000502037c12 */ /* 0x004fc8000f8e3cff */
[----:B------:R-:W-:-:S04]  /*4d00*/  SHF.L.U32 R3, R3, 0x1f, RZ ;  /* 0x0000001f03037819 */ /* 0x000fc800000006ff */
[----:B------:R-:W2:Y:S02]  /*4d10*/  SYNCS.PHASECHK.TRANS64.TRYWAIT P0, [UR6], R3 ;  /* 0x00000003ff0075a7 */ /* 0x000ea40008001106 */
[----:B--2---:R-:W-:Y:S05]  /*4d20*/  @!P0 BRA `(.L_x_98) ;  /* 0x0000004c00ac8947 */ /* 0x004fea0003800000 */
.L_x_225:
[----:B------:R-:W-:Y:S01]  /*4d30*/  NOP ;  /* 0x0000000000007918 */ /* 0x000fe20000000000 */
[----:B--2---:R-:W2:Y:S01]  /*4d40*/  LDS R0, [UR4+0x14] ;  /* 0x00001404ff007984 */ /* 0x004ea20008000800 */
[----:B------:R-:W-:Y:S01]  /*4d50*/  ULOP3.LUT UR6, UR12, 0xffff, URZ, 0xc0, !UPT ;  /* 0x0000ffff0c067892 */ /* 0x000fe2000f8ec0ff */
[----:B------:R-:W-:Y:S01]  /*4d60*/  UMOV UR8, 0xffff ;  /* 0x0000ffff00087882 */ /* 0x000fe20000000000 */
[----:B------:R-:W-:Y:S02]  /*4d70*/  UMOV UR5, 0x1 ;  /* 0x0000000100057882 */ /* 0x000fe40000000000 */
[----:B------:R-:W-:-:S04]  /*4d80*/  USHF.R.U32.HI UR6, URZ, 0x5, UR6 ;  /* 0x00000005ff067899 */ /* 0x000fc80008011606 */
[----:B------:R-:W-:Y:S02]  /*4d90*/  USHF.L.U32 UR8, UR8, UR6, URZ ;  /* 0x0000000608087299 */ /* 0x000fe400080006ff */
[----:B------:R-:W-:-:S04]  /*4da0*/  USHF.L.U32 UR5, UR5, UR6, URZ ;  /* 0x0000000605057299 */ /* 0x000fc800080006ff */
[----:B--2---:R-:W-:-:S04]  /*4db0*/  LOP3.LUT R0, R0, UR8, RZ, 0xc0, !PT ;  /* 0x0000000800007c12 */ /* 0x004fc8000f8ec0ff */
[----:B------:R-:W-:-:S13]  /*4dc0*/  ISETP.NE.AND P0, PT, R0, UR8, PT ;  /* 0x0000000800007c0c */ /* 0x000fda000bf05270 */
[----:B------:R-:W-:Y:S05]  /*4dd0*/  @P0 BRA `(.L_x_99) ;  /* 0x0000000000580947 */ /* 0x000fea0003800000 */
[----:B------:R-:W2:Y:S02]  /*4de0*/  LDS R0, [UR4+0x18] ;  /* 0x00001804ff007984 */ /* 0x000ea40008000800 */
[----:B--2---:R-:W-:-:S04]  /*4df0*/  LOP3.LUT R0, R0, UR5, RZ, 0xc0, !PT ;  /* 0x0000000500007c12 */ /* 0x004fc8000f8ec0ff */
[----:B------:R-:W-:-:S13]  /*4e00*/  ISETP.NE.AND P0, PT, R0, UR5, PT ;  /* 0x0000000500007c0c */ /* 0x000fda000bf05270 */
[----:B------:R-:W-:Y:S05]  /*4e10*/  @P0 BRA `(.L_x_100) ;  /* 0x00000000003c0947 */ /* 0x000fea0003800000 */
[----:B------:R-:W2:Y:S01]  /*4e20*/  S2R R2, SR_LANEID ;  /* 0x0000000000027919 */ /* 0x000ea20000000000 */
[----:B------:R-:W-:Y:S01]  /*4e30*/  ULOP3.LUT UR8, URZ, UR8, URZ, 0x33, !UPT ;  /* 0x00000008ff087292 */ /* 0x000fe2000f8e33ff */
[----:B------:R-:W-:Y:S01]  /*4e40*/  LOP3.LUT R4, RZ, UR5, RZ, 0x33, !PT ;  /* 0x00000005ff047c12 */ /* 0x000fe2000f8e33ff */
[----:B------:R-:W-:Y:S02]  /*4e50*/  VOTEU.ANY UR7, UPT, PT ;  /* 0x0000000000077886 */ /* 0x000fe400038e0100 */
[----:B------:R-:W-:Y:S01]  /*4e60*/  UFLO.U32 UR7, UR7 ;  /* 0x00000007000772bd */ /* 0x000fe200080e0000 */
[----:B------:R-:W3:Y:S01]  /*4e70*/  REDUX UR5, R4 ;  /* 0x00000000040573c4 */ /* 0x000ee20000000000 */
[----:B------:R-:W-:-:S06]  /*4e80*/  IMAD.U32 R0, RZ, RZ, UR8 ;  /* 0x00000008ff007e24 */ /* 0x000fcc000f8e00ff */
[----:B------:R1:W-:Y:S01]  /*4e90*/  UTCATOMSWS.AND URZ, UR8 ;  /* 0x0000000800ff79e3 */ /* 0x0003e20008000000 */
[----:B------:R-:W4:Y:S01]  /*4ea0*/  REDUX UR6, R0 ;  /* 0x00000000000673c4 */ /* 0x000f220000000000 */
[----:B--2---:R-:W-:Y:S01]  /*4eb0*/  ISETP.EQ.U32.AND P0, PT, R2, UR7, PT ;  /* 0x0000000702007c0c */ /* 0x004fe2000bf02070 */
[----:B---3--:R-:W-:Y:S01]  /*4ec0*/  IMAD.U32 R2, RZ, RZ, UR5 ;  /* 0x00000005ff027e24 */ /* 0x008fe2000f8e00ff */
[----:B----4-:R-:W-:-:S11]  /*4ed0*/  MOV R3, UR6 ;  /* 0x0000000600037c02 */ /* 0x010fd60008000f00 */
[----:B------:R1:W-:Y:S04]  /*4ee0*/  @P0 ATOMS.AND RZ, [UR4+0x14], R3 ;  /* 0x00001403ffff098c */ /* 0x0003e8000a800004 */
[----:B------:R1:W-:Y:S01]  /*4ef0*/  @P0 ATOMS.AND RZ, [UR4+0x18], R2 ;  /* 0x00001802ffff098c */ /* 0x0003e2000a800004 */
[----:B------:R-:W-:Y:S05]  /*4f00*/  BRA `(.L_x_101) ;  /* 0x0000000000147947 */ /* 0x000fea0003800000 */
.L_x_100:
[----:B------:R-:W-:Y:S02]  /*4f10*/  MOV R2, 0x4f30 ;  /* 0x00004f3000027802 */ /* 0x000fe40000000f00 */
[----:B-1--45:R-:W-:Y:S05]  /*4f20*/  CALL.REL.NOINC `($__internal_0_$__cuda_sm10x_tcgen05_guardrail_trap_col_being_dealloced_not_returned_by_alloc) ;  /* 0x0000004c00cc7944 */ /* 0x032fea0003c00000 */
[----:B------:R-:W-:Y:S05]  /*4f30*/  BRA `(.L_x_101) ;  /* 0x0000000000087947 */ /* 0x000fea0003800000 */
.L_x_99:
[----:B------:R-:W-:Y:S02]  /*4f40*/  MOV R2, 0x4f60 ;  /* 0x00004f6000027802 */ /* 0x000fe40000000f00 */
[----:B-1--45:R-:W-:Y:S05]  /*4f50*/  CALL.REL.NOINC `($__internal_2_$__cuda_sm10x_tcgen05_guardrail_trap_unallocated_columns_being_dealloced) ;  /* 0x0000004c00d87944 */ /* 0x032fea0003c00000 */
.L_x_101:
[----:B------:R-:W-:Y:S01]  /*4f60*/  NOP ;  /* 0x0000000000007918 */ /* 0x000fe20000000000 */
[----:B-1----:R-:W-:Y:S05]  /*4f70*/  EXIT ;  /* 0x000000000000794d */ /* 0x002fea0003800000 */
.L_x_83:
[----:B------:R-:W-:-:S09]  /*4f80*/  UISETP.NE.OR UP2, UPT, UR8, 0x3, !UP2 ;  /* 0x000000030800788c */ /* 0x000fd2000d745670 */
[----:B------:R-:W-:Y:S05]  /*4f90*/  BRA.U UP2, `(.L_x_102) ;  /* 0x0000000d02647547 */ /* 0x000fea000b800000 */
[----:B------:R-:W1:Y:S01]  /*4fa0*/  LDC R0, c[0x0][0xb30] ;  /* 0x0002cc00ff007b82 */ /* 0x000e620000000800 */
[----:B------:R-:W2:Y:S01]  /*4fb0*/  LDCU.64 UR8, c[0x0][0x888] ;  /* 0x00011100ff0877ac */ /* 0x000ea20008000a00 */
[----:B------:R-:W-:Y:S02]  /*4fc0*/  HFMA2 R29, -RZ, RZ, 0, 0 ;  /* 0x00000000ff1d7431 */ /* 0x000fe400000001ff */
[----:B------:R-:W-:Y:S01]  /*4fd0*/  IMAD.MOV.U32 R31, RZ, RZ, 0x1 ;  /* 0x00000001ff1f7424 */ /* 0x000fe200078e00ff */
[----:B------:R-:W-:Y:S01]  /*4fe0*/  MOV R21, 0x1c00 ;  /* 0x00001c0000157802 */ /* 0x000fe20000000f00 */
[----:B------:R-:W4:Y:S01]  /*4ff0*/  LDCU.64 UR4, c[0x0][0x890] ;  /* 0x00011200ff0477ac */ /* 0x000f220008000a00 */
[----:B------:R-:W-:Y:S01]  /*5000*/  IMAD.MOV.U32 R30, RZ, RZ, RZ ;  /* 0x000000ffff1e7224 */ /* 0x000fe200078e00ff */
[----:B------:R-:W3:Y:S01]  /*5010*/  LDC R19, c[0x0][0x370] ;  /* 0x0000dc00ff137b82 */ /* 0x000ee20000000800 */
[----:B------:R-:W-:Y:S01]  /*5020*/  UMOV UR7, 0x400 ;  /* 0x0000040000077882 */ /* 0x000fe20000000000 */
[----:B------:R-:W-:-:S02]  /*5030*/  UPLOP3.LUT UP1, UPT, UPT, UPT, UPT, 0x40, 0x4 ;  /* 0x000000000004789c */ /* 0x000fc40003f2e870 */
[----:B------:R-:W-:-:S04]  /*5040*/  ULEA UR7, UR37, UR7, 0x18 ;  /* 0x0000000725077291 */ /* 0x000fc8000f8ec0ff */
[----:B------:R-:W3:Y:S01]  /*5050*/  LDC R2, c[0x0][0xb0c] ;  /* 0x0002c300ff027b82 */ /* 0x000ee20000000800 */
[----:B--2---:R-:W-:Y:S02]  /*5060*/  UISETP.NE.U32.AND UP5, UPT, UR8, URZ, UPT ;  /* 0x000000ff0800728c */ /* 0x004fe4000bfa5070 */
[----:B------:R-:W-:Y:S02]  /*5070*/  UIADD3 UR8, UPT, UPT, UR7, 0x260, URZ ;  /* 0x0000026007087890 */ /* 0x000fe4000fffe0ff */
[----:B----4-:R-:W-:-:S03]  /*5080*/  UISETP.NE.U32.AND UP6, UPT, UR4, URZ, UPT ;  /* 0x000000ff0400728c */ /* 0x010fc6000bfc5070 */
[----:B------:R-:W2:Y:S01]  /*5090*/  LDC R18, c[0x0][0xb20] ;  /* 0x0002c800ff127b82 */ /* 0x000ea20000000800 */
[----:B-1----:R-:W-:Y:S01]  /*50a0*/  ISETP.NE.AND P1, PT, R0, 0x1, PT ;  /* 0x000000010000780c */ /* 0x002fe20003f25270 */
[----:B------:R-:W-:Y:S02]  /*50b0*/  UISETP.NE.AND.EX UP5, UPT, UR9, URZ, UPT, UP5 ;  /* 0x000000ff0900728c */ /* 0x000fe4000bfa5350 */
[----:B------:R-:W-:Y:S02]  /*50c0*/  UPRMT UR37, UR37, 0x654, UR8 ;  /* 0x0000065425257896 */ /* 0x000fe40008000008 */
[----:B------:R-:W-:Y:S02]  /*50d0*/  UISETP.NE.AND.EX UP6, UPT, UR5, URZ, UPT, UP6 ;  /* 0x000000ff0500728c */ /* 0x000fe4000bfc5360 */
[----:B------:R-:W1:Y:S08]  /*50e0*/  LDC.64 R32, c[0x0][0x348] ;  /* 0x0000d200ff207b82 */ /* 0x000e700000000a00 */
[----:B------:R-:W4:Y:S08]  /*50f0*/  LDC.64 R16, c[0x0][0xb10] ;  /* 0x0002c400ff107b82 */ /* 0x000f300000000a00 */
[----:B------:R-:W1:Y:S08]  /*5100*/  LDC.64 R6, c[0x0][0xb18] ;  /* 0x0002c600ff067b82 */ /* 0x000e700000000a00 */
[----:B------:R-:W1:Y:S08]  /*5110*/  LDC.64 R4, c[0x0][0xb28] ;  /* 0x0002ca00ff047b82 */ /* 0x000e700000000a00 */
[----:B--23--:R-:W1:Y:S02]  /*5120*/  LDC R20, c[0x0][0x374] ;  /* 0x0000dd00ff147b82 */ /* 0x00ce640000000800 */
.L_x_110:
[C---:B------:R-:W-:Y:S02]  /*5130*/  LEA R0, R30.reuse, UR7, 0x3 ;  /* 0x000000071e007c11 */ /* 0x040fe4000f8e18ff */
[----:B------:R-:W-:Y:S02]  /*5140*/  SHF.L.U32 R3, R29, 0x1f, RZ ;  /* 0x0000001f1d037819 */ /* 0x000fe400000006ff */
[----:B------:R-:W-:Y:S02]  /*5150*/  LEA R24, R30, UR7, 0x4 ;  /* 0x000000071e187c11 */ /* 0x000fe4000f8e20ff */
[----:B------:R-:W2:Y:S02]  /*5160*/  SYNCS.PHASECHK.TRANS64.TRYWAIT P0, [R0+URZ+0x280], R3 ;  /* 0x00028003000075a7 */ /* 0x000ea400080011ff */
[----:B--23--:R-:W-:Y:S05]  /*5170*/  @!P0 BRA `(.L_x_103) ;  /* 0x0000004800b08947 */ /* 0x00cfea0003800000 */
.L_x_226:
[----:B------:R-:W-:Y:S01]  /*5180*/  ISETP.GE.AND P0, PT, R22, 0x1, PT ;  /* 0x000000011600780c */ /* 0x000fe20003f06270 */
[----:B------:R-:W3:Y:S01]  /*5190*/  LDS.128 R24, [R24+0x310] ;  /* 0x0003100018187984 */ /* 0x000ee20000000c00 */
[----:B------:R-:W-:Y:S01]  /*51a0*/  ISETP.NE.U32.AND P4, PT, RZ, UR4, PT ;  /* 0x00000004ff007c0c */ /* 0x000fe2000bf85070 */
[----:B--2---:R-:W-:Y:S01]  /*51b0*/  VIADD R0, R0, 0x290 ;  /* 0x0000029000007836 */ /* 0x004fe20000000000 */
[----:B------:R-:W-:Y:S02]  /*51c0*/  SHF.L.U32 R23, R31, 0x1f, RZ ;  /* 0x0000001f1f177819 */ /* 0x000fe400000006ff */
[----:B------:R-:W-:Y:S02]  /*51d0*/  ISETP.NE.AND.EX P4, PT, RZ, UR5, PT, P4 ;  /* 0x00000005ff007c0c */ /* 0x000fe4000bf85340 */
[----:B------:R-:W-:Y:S01]  /*51e0*/  PRMT R0, RZ, 0x654, R0 ;  /* 0x00000654ff007816 */ /* 0x000fe20000000000 */
[----:B------:R-:W-:Y:S01]  /*51f0*/  @!PT LDS RZ, [RZ] ;  /* 0x00000000fffff984 */ /* 0x000fe20000000800 */
[----:B------:R-:W-:Y:S01]  /*5200*/  @!PT LDS RZ, [RZ] ;  /* 0x00000000fffff984 */ /* 0x000fe20000000800 */
[----:B------:R-:W-:Y:S01]  /*5210*/  @!PT LDS RZ, [RZ] ;  /* 0x00000000fffff984 */ /* 0x000fe20000000800 */
[----:B------:R-:W-:Y:S01]  /*5220*/  @!PT LDS RZ, [RZ] ;  /* 0x00000000fffff984 */ /* 0x000fe20000000800 */
[----:B------:R2:W-:Y:S06]  /*5230*/  MEMBAR.ALL.CTA ;  /* 0x0000000000007992 */ /* 0x0005ec0000008000 */
[----:B--2---:R-:W2:Y:S02]  /*5240*/  FENCE.VIEW.ASYNC.S ;  /* 0x00000000000073c6 */ /* 0x004ea40000000000 */
[----:B--2---:R2:W-:Y:S01]  /*5250*/  SYNCS.ARRIVE.TRANS64.RED.A1T0 RZ, [R0+URZ], RZ ;  /* 0x000000ff00ff79a7 */ /* 0x0045e200081004ff */
[----:B---3--:R-:W-:Y:S11]  /*5260*/  LOP3.LUT P3, RZ, R26, 0x1, RZ, 0xc0, !PT ;  /* 0x000000011aff7812 */ /* 0x008ff6000786c0ff */
[----:B------:R-:W-:Y:S02]  /*5270*/  @!UPT UIADD3 URZ, UPT, UPT, URZ, URZ, URZ ;  /* 0x000000fffffff290 */ /* 0x000fe4000fffe0ff */
[----:B------:R-:W-:Y:S02]  /*5280*/  @P3 MOV R13, R24 ;  /* 0x00000018000d3202 */ /* 0x000fe40000000f00 */
[----:B------:R-:W-:Y:S01]  /*5290*/  @P3 LOP3.LUT R8, R25, 0xffff, RZ, 0xc0, !PT ;  /* 0x0000ffff19083812 */ /* 0x000fe200078ec0ff */
[----:B--2---:R-:W-:Y:S06]  /*52a0*/  @!P0 BRA `(.L_x_104) ;  /* 0x0000000000a48947 */ /* 0x004fec0003800000 */
[----:B-1----:R-:W-:Y:S01]  /*52b0*/  IMAD.HI.U32 R35, R20, R7, RZ ;  /* 0x0000000714237227 */ /* 0x002fe200078e00ff */
[----:B------:R-:W-:Y:S02]  /*52c0*/  ISETP.NE.AND P0, PT, R6, 0x1, PT ;  /* 0x000000010600780c */ /* 0x000fe40003f05270 */
[----:B------:R-:W-:Y:S01]  /*52d0*/  ISETP.NE.AND P2, PT, R22, 0x1, PT ;  /* 0x000000011600780c */ /* 0x000fe20003f45270 */
[----:B----4-:R-:W-:Y:S01]  /*52e0*/  IMAD.HI.U32 R34, R19, R16, RZ ;  /* 0x0000001013227227 */ /* 0x010fe200078e00ff */
[----:B------:R-:W-:Y:S02]  /*52f0*/  SHF.R.U32.HI R35, RZ, R18, R35 ;  /* 0x00000012ff237219 */ /* 0x000fe40000011623 */
[----:B------:R-:W-:Y:S01]  /*5300*/  ISETP.NE.AND P5, PT, R2, 0x1, PT ;  /* 0x000000010200780c */ /* 0x000fe20003fa5270 */
[----:B------:R-:W-:Y:S01]  /*5310*/  IMAD.HI.U32 R36, R13, R16, RZ ;  /* 0x000000100d247227 */ /* 0x000fe200078e00ff */
[----:B------:R-:W-:Y:S02]  /*5320*/  SHF.R.U32.HI R34, RZ, R17, R34 ;  /* 0x00000011ff227219 */ /* 0x000fe40000011622 */
[----:B------:R-:W-:Y:S01]  /*5330*/  SEL R3, R20, R35, !P0 ;  /* 0x0000002314037207 */ /* 0x000fe20004000000 */
[C---:B------:R-:W-:Y:S01]  /*5340*/  IMAD.HI.U32 R35, R8.reuse, R7, RZ ;  /* 0x0000000708237227 */ /* 0x040fe200078e00ff */
[----:B------:R-:W-:Y:S02]  /*5350*/  SEL R11, R19, R34, !P5 ;  /* 0x00000022130b7207 */ /* 0x000fe40006800000 */
[----:B------:R-:W-:Y:S01]  /*5360*/  SHF.R.U32.HI R36, RZ, R17, R36 ;  /* 0x00000011ff247219 */ /* 0x000fe20000011624 */
[----:B------:R-:W-:Y:S01]  /*5370*/  IMAD.HI.U32 R38, R3, R4, RZ ;  /* 0x0000000403267227 */ /* 0x000fe200078e00ff */
[----:B------:R-:W-:Y:S03]  /*5380*/  SHF.R.U32.HI R35, RZ, R18, R35 ;  /* 0x00000012ff237219 */ /* 0x000fe60000011623 */
[----:B------:R-:W-:Y:S01]  /*5390*/  IMAD.HI.U32 R34, R11, R4, RZ ;  /* 0x000000040b227227 */ /* 0x000fe200078e00ff */
[----:B------:R-:W-:Y:S02]  /*53a0*/  @P2 SHF.R.U32.HI R3, RZ, R5, R38 ;  /* 0x00000005ff032219 */ /* 0x000fe40000011626 */
[----:B------:R-:W-:Y:S02]  /*53b0*/  SEL R9, R8, R35, !P0 ;  /* 0x0000002308097207 */ /* 0x000fe40004000000 */
[----:B------:R-:W-:Y:S01]  /*53c0*/  @P2 SHF.R.U32.HI R11, RZ, R5, R34 ;  /* 0x00000005ff0b2219 */ /* 0x000fe20000011622 */
[C---:B------:R-:W-:Y:S01]  /*53d0*/  IMAD R10, R22.reuse, R3, RZ ;  /* 0x00000003160a7224 */ /* 0x040fe200078e02ff */
[----:B------:R-:W-:Y:S01]  /*53e0*/  SEL R3, R13, R36, !P5 ;  /* 0x000000240d037207 */ /* 0x000fe20006800000 */
[C---:B------:R-:W-:Y:S03]  /*53f0*/  IMAD.HI.U32 R14, R9.reuse, R4, RZ ;  /* 0x00000004090e7227 */ /* 0x040fe600078e00ff */
[----:B------:R-:W-:Y:S01]  /*5400*/  ISETP.GE.AND P0, PT, R9, R10, PT ;  /* 0x0000000a0900720c */ /* 0x000fe20003f06270 */
[C---:B------:R-:W-:Y:S01]  /*5410*/  IMAD R12, R22.reuse, R11, RZ ;  /* 0x0000000b160c7224 */ /* 0x040fe200078e02ff */
[-C--:B------:R-:W-:Y:S04]  /*5420*/  SHF.R.U32.HI R14, RZ, R5.reuse, R14 ;  /* 0x00000005ff0e7219 */ /* 0x080fe8000001160e */
[----:B------:R-:W-:Y:S02]  /*5430*/  ISETP.GE.OR P0, PT, R3, R12, P0 ;  /* 0x0000000c0300720c */ /* 0x000fe40000706670 */
[----:B------:R-:W-:Y:S05]  /*5440*/  SEL R15, R9, R14, !P2 ;  /* 0x0000000e090f7207 */ /* 0x000fea0005000000 */
[----:B------:R-:W-:Y:S04]  /*5450*/  IMAD.MOV R14, RZ, RZ, -R15 ;  /* 0x000000ffff0e7224 */ /* 0x000fe800078e0a0f */
[----:B------:R-:W-:Y:S02]  /*5460*/  IMAD R14, R22, R14, R9 ;  /* 0x0000000e160e7224 */ /* 0x000fe400078e0209 */
[C---:B------:R-:W-:Y:S05]  /*5470*/  @!P0 IMAD.HI.U32 R10, R3.reuse, R4, RZ ;  /* 0x00000004030a8227 */ /* 0x040fea00078e00ff */
[----:B------:R-:W-:Y:S04]  /*5480*/  @!P0 SHF.R.U32.HI R10, RZ, R5, R10 ;  /* 0x00000005ff0a8219 */ /* 0x000fe8000001160a */
[----:B------:R-:W-:Y:S01]  /*5490*/  @!P0 SEL R0, R3, R10, !P2 ;  /* 0x0000000a03008207 */ /* 0x000fe20005000000 */
[----:B------:R-:W-:Y:S03]  /*54a0*/  IMAD.MOV R10, RZ, RZ, -R3 ;  /* 0x000000ffff0a7224 */ /* 0x000fe600078e0a03 */
[----:B------:R-:W-:Y:S01]  /*54b0*/  @!P0 IADD3 R15, PT, PT, R15, -R0, RZ ;  /* 0x800000000f0f8210 */ /* 0x000fe20007ffe0ff */
[----:B------:R-:W-:Y:S01]  /*54c0*/  @!P0 IMAD R0, R11, R14, R0 ;  /* 0x0000000e0b008224 */ /* 0x000fe200078e0200 */
[----:B------:R-:W-:Y:S01]  /*54d0*/  IADD3 R11, PT, PT, -R9, RZ, RZ ;  /* 0x000000ff090b7210 */ /* 0x000fe20007ffe1ff */
[----:B------:R-:W-:Y:S02]  /*54e0*/  IMAD R13, R2, R10, R13 ;  /* 0x0000000a020d7224 */ /* 0x000fe400078e020d */
[----:B------:R-:W-:Y:S02]  /*54f0*/  @!P0 IMAD R9, R15, R22, R3 ;  /* 0x000000160f098224 */ /* 0x000fe400078e0203 */
[----:B------:R-:W-:Y:S02]  /*5500*/  @!P0 IMAD.MOV.U32 R3, RZ, RZ, R0 ;  /* 0x000000ffff038224 */ /* 0x000fe400078e0000 */
[----:B------:R-:W-:Y:S02]  /*5510*/  IMAD R8, R6, R11, R8 ;  /* 0x0000000b06087224 */ /* 0x000fe400078e0208 */
[----:B------:R-:W-:Y:S02]  /*5520*/  IMAD R13, R3, R2, R13 ;  /* 0x00000002030d7224 */ /* 0x000fe400078e020d */
[----:B------:R-:W-:Y:S02]  /*5530*/  IMAD R8, R9, R6, R8 ;  /* 0x0000000609087224 */ /* 0x000fe400078e0208 */
.L_x_104:
[----:B------:R-:W-:Y:S05]  /*5540*/  BRA.U UP1, `(.L_x_105) ;  /* 0x0000000101107547 */ /* 0x000fea000b800000 */
[----:B------:R-:W-:Y:S04]  /*5550*/  MOV R0, UR6 ;  /* 0x0000000600007c02 */ /* 0x000fe80008000f00 */
[----:B------:R-:W-:Y:S04]  /*5560*/  SHF.L.U32 R3, R0, 0x1f, RZ ;  /* 0x0000001f00037819 */ /* 0x000fe800000006ff */
[----:B------:R-:W2:Y:S02]  /*5570*/  SYNCS.PHASECHK.TRANS64.TRYWAIT P0, [UR7+0x278], R3 ;  /* 0x00027803ff0075a7 */ /* 0x000ea40008001107 */
[----:B--2---:R-:W-:Y:S05]  /*5580*/  @!P0 BRA `(.L_x_106) ;  /* 0x0000004400c08947 */ /* 0x004fea0003800000 */
.L_x_105:
[----:B------:R-:W-:Y:S05]  /*5590*/  BRA.U !UP6, `(.L_x_107) ;  /* 0x000000010e347547 */ /* 0x000fea000b800000 */
[----:B------:R-:W-:Y:S01]  /*55a0*/  UPLOP3.LUT UP0, UPT, UPT, UPT, UP5, 0x80, 0x8 ;  /* 0x000000000008789c */ /* 0x000fe20003f0f050 */
[----:B------:R-:W-:Y:S05]  /*55b0*/  HFMA2 R134, -RZ, RZ, 0, 5.9604644775390625e-08 ;  /* 0x00000001ff867431 */ /* 0x000fea00000001ff */
[----:B------:R-:W-:Y:S05]  /*55c0*/  PLOP3.LUT P0, PT, PT, PT, UP0, 0x80, 0x8 ;  /* 0x000000000008781c */ /* 0x000fea0003f0f008 */
[----:B------:R-:W3:Y:S01]  /*55d0*/  @UP0 LDCU.64 UR10, c[0x0][0x888] ;  /* 0x00011100ff0a07ac */ /* 0x000ee20008000a00 */
[----:B------:R-:W-:Y:S04]  /*55e0*/  @UP0 UIMAD UR8, UR36, UR4, URZ ;  /* 0x00000004240802a4 */ /* 0x000fe8000f8e02ff */
[----:B---3--:R-:W-:Y:S06]  /*55f0*/  @UP0 UIMAD.WIDE UR10, UR8, 0x4, UR10 ;  /* 0x00000004080a08a5 */ /* 0x008fec000f8e020a */
[----:B------:R-:W-:Y:S02]  /*5600*/  IMAD.U32 R10, RZ, RZ, UR10 ;  /* 0x0000000aff0a7e24 */ /* 0x000fe4000f8e00ff */
[----:B------:R-:W-:Y:S05]  /*5610*/  IMAD.U32 R11, RZ, RZ, UR11 ;  /* 0x0000000bff0b7e24 */ /* 0x000fea000f8e00ff */
[----:B--2---:R-:W2:Y:S02]  /*5620*/  @P0 LDG.E R0, desc[UR46][R10.64] ;  /* 0x0000002e0a000981 */ /* 0x004ea4000c1e1900 */
[----:B--2---:R-:W-:Y:S01]  /*5630*/  @P0 R2UR UR39, R0 ;  /* 0x00000000002702ca */ /* 0x004fe200000e0000 */
[----:B------:R-:W-:Y:S05]  /*5640*/  IMAD.MOV.U32 R0, RZ, RZ, 0x1 ;  /* 0x00000001ff007424 */ /* 0x000fea00078e00ff */
[----:B------:R-:W-:Y:S08]  /*5650*/  @!P0 PRMT R134, R0, 0x7610, R134 ;  /* 0x0000761000868816 */ /* 0x000ff00000000086 */
[----:B------:R-:W3:Y:S02]  /*5660*/  @!UP0 LDCU UR39, c[0x0][0x880] ;  /* 0x00011000ff2787ac */ /* 0x000ee40008000800 */
.L_x_107:
[----:B---3--:R-:W-:Y:S01]  /*5670*/  @!P4 FSETP.EQ.AND P5, PT, RZ, UR39, PT ;  /* 0x00000027ff00cc0b */ /* 0x008fe2000bfa2000 */
[----:B------:R-:W-:Y:S01]  /*5680*/  @!UPT UIADD3 URZ, UPT, UPT, URZ, URZ, URZ ;  /* 0x000000fffffff290 */ /* 0x000fe2000fffe0ff */
[----:B------:R-:W-:Y:S11]  /*5690*/  @!P4 BRA `(.L_x_108) ;  /* 0x000000000014c947 */ /* 0x000ff60003800000 */
[----:B------:R-:W-:Y:S02]  /*56a0*/  LOP3.LUT P0, RZ, R134, 0xff, RZ, 0xc0, !PT ;  /* 0x000000ff86ff7812 */ /* 0x000fe4000780c0ff */
[----:B------:R-:W-:Y:S04]  /*56b0*/  PLOP3.LUT P5, PT, PT, PT, UP0, 0x80, 0x8 ;  /* 0x000000000008781c */ /* 0x000fe80003faf008 */
[----:B------:R-:W-:Y:S07]  /*56c0*/  PLOP3.LUT P5, PT, P5, PT, PT, 0x8, 0x80 ;  /* 0x000000000080781c */ /* 0x000fee0002fae170 */
[----:B------:R-:W-:Y:S11]  /*56d0*/  @P0 FSETP.EQ.AND P5, PT, RZ, UR39, PT ;  /* 0x00000027ff000c0b */ /* 0x000ff6000bfa2000 */
[----:B------:R-:W-:Y:S02]  /*56e0*/  @!UPT UIADD3 URZ, UPT, UPT, URZ, URZ, URZ ;  /* 0x000000fffffff290 */ /* 0x000fe4000fffe0ff */
.L_x_108:
[----:B------:R-:W3:Y:S01]  /*56f0*/  SYNCS.PHASECHK.TRANS64.TRYWAIT P4, [UR7+0x268], R23 ;  /* 0x00026817ff0075a7 */ /* 0x000ee20008081107 */
[----:B------:R-:W-:Y:S01]  /*5700*/  @P3 SHF.R.U32.HI R28, RZ, 0x10, R25 ;  /* 0x00000010ff1c3819 */ /* 0x000fe20000011619 */
[----:B------:R-:W-:Y:S01]  /*5710*/  VIADD R30, R30, 0x1 ;  /* 0x000000011e1e7836 */ /* 0x000fe20000000000 */
[----:B------:R-:W1:Y:S08]  /*5720*/  LDC.64 R14, c[0x0][0xb10] ;  /* 0x0002c400ff0e7b82 */ /* 0x000e700000000a00 */
[----:B------:R-:W4:Y:S08]  /*5730*/  LDC.64 R10, c[0x0][0xb18] ;  /* 0x0002c600ff0a7b82 */ /* 0x000f300000000a00 */
[----:B--2---:R-:W2:Y:S08]  /*5740*/  @!P1 LDC R0, c[0x0][0xb20] ;  /* 0x0002c800ff009b82 */ /* 0x004eb00000000800 */
[----:B------:R-:W2:Y:S01]  /*5750*/  @!P1 LDC R3, c[0x0][0xb0c] ;  /* 0x0002c300ff039b82 */ /* 0x000ea20000000800 */
[----:B-1----:R-:W-:Y:S05]  /*5760*/  @!P1 IMAD.HI.U32 R14, R13, R14, RZ ;  /* 0x0000000e0d0e9227 */ /* 0x002fea00078e00ff */
[----:B------:R-:W-:Y:S01]  /*5770*/  @!P1 SHF.R.U32.HI R14, RZ, R15, R14 ;  /* 0x0000000fff0e9219 */ /* 0x000fe2000001160e */
[----:B----4-:R-:W-:Y:S01]  /*5780*/  @!P1 IMAD.HI.U32 R11, R8, R11, RZ ;  /* 0x0000000b080b9227 */ /* 0x010fe200078e00ff */
[----:B------:R-:W-:Y:S04]  /*5790*/  @!P1 ISETP.NE.AND P0, PT, R10, 0x1, PT ;  /* 0x000000010a00980c */ /* 0x000fe80003f05270 */
[----:B--2---:R-:W-:Y:S02]  /*57a0*/  @!P1 SHF.R.U32.HI R9, RZ, R0, R11 ;  /* 0x00000000ff099219 */ /* 0x004fe4000001160b */
[----:B------:R-:W-:Y:S02]  /*57b0*/  @!P1 ISETP.NE.AND P2, PT, R3, 0x1, PT ;  /* 0x000000010300980c */ /* 0x000fe40003f45270 */
[----:B------:R-:W-:Y:S02]  /*57c0*/  @!P1 SEL R9, R8, R9, !P0 ;  /* 0x0000000908099207 */ /* 0x000fe40004000000 */
[----:B------:R-:W-:Y:S02]  /*57d0*/  ELECT P0, URZ, PT ;  /* 0x0000000000ff782f */ /* 0x000fe40003800000 */
[----:B------:R-:W-:Y:S05]  /*57e0*/  @!P1 SEL R14, R13, R14, !P2 ;  /* 0x0000000e0d0e9207 */ /* 0x000fea0005000000 */
[----:B------:R-:W-:Y:S02]  /*57f0*/  @!P1 IMAD.IADD R0, R9, 0x1, -R14 ;  /* 0x0000000109009824 */ /* 0x000fe400078e0a0e */
[----:B------:R-:W-:Y:S02]  /*5800*/  @!P1 IMAD.IADD R9, R14, 0x1, -R9 ;  /* 0x000000010e099824 */ /* 0x000fe400078e0a09 */
[----:B------:R-:W-:Y:S02]  /*5810*/  @!P1 IMAD R13, R0, R3, R13 ;  /* 0x00000003000d9224 */ /* 0x000fe400078e020d */
[----:B------:R-:W-:Y:S01]  /*5820*/  @!P1 IMAD R8, R9, R10, R8 ;  /* 0x0000000a09089224 */ /* 0x000fe200078e0208 */
[----:B---3--:R-:W-:Y:S06]  /*5830*/  @!P4 BRA `(.L_x_109) ;  /* 0x00000044002cc947 */ /* 0x008fec0003800000 */
.L_x_229:
[----:B------:R-:W-:Y:S01]  /*5840*/  PLOP3.LUT P5, PT, P5, P0, PT, 0xf2, 0x2f ;  /* 0x00000000002f781c */ /* 0x000fe20002fa1e72 */
[----:B------:R-:W-:Y:S01]  /*5850*/  UMOV UR14, 0x0 ;  /* 0x00000000000e7882 */ /* 0x000fe20000000000 */
[----:B------:R-:W-:Y:S01]  /*5860*/  UMOV UR15, 0x10000000 ;  /* 0x10000000000f7882 */ /* 0x000fe20000000000 */
[----:B------:R-:W-:Y:S01]  /*5870*/  UMOV UR52, UR36 ;  /* 0x0000002400347c82 */ /* 0x000fe20008000000 */
[----:B------:R-:W-:Y:S01]  /*5880*/  UMOV UR12, UR36 ;  /* 0x00000024000c7c82 */ /* 0x000fe20008000000 */
[----:B------:R-:W-:Y:S01]  /*5890*/  UMOV UR44, UR36 ;  /* 0x00000024002c7c82 */ /* 0x000fe20008000000 */
[----:B------:R-:W-:Y:S01]  /*58a0*/  UMOV UR28, UR36 ;  /* 0x00000024001c7c82 */ /* 0x000fe20008000000 */
[----:B------:R-:W-:Y:S01]  /*58b0*/  UMOV UR20, UR36 ;  /* 0x0000002400147c82 */ /* 0x000fe20008000000 */
[----:B------:R-:W-:Y:S05]  /*58c0*/  LOP3.LUT R31, R31, 0x1, RZ, 0x3c, !PT ;  /* 0x000000011f1f7812 */ /* 0x000fea00078e3cff */
[----:B------:R-:W-:Y:S01]  /*58d0*/  @!P5 IADD3 R3, P0, PT, R32, 0x580, RZ ;  /* 0x000005802003d810 */ /* 0x000fe20007f1e0ff */
[----:B------:R-:W-:Y:S01]  /*58e0*/  @!P5 IMAD R133, R133, 0x70, RZ ;  /* 0x000000708585d824 */ /* 0x000fe200078e02ff */
[----:B------:R-:W-:Y:S01]  /*58f0*/  VOTEU.ALL UP4, P5 ;  /* 0x0000000000ff7886 */ /* 0x000fe20002880000 */
[----:B------:R-:W-:Y:S01]  /*5900*/  @!P5 IMAD.SHL.U32 R135, R135, 0x40, RZ ;  /* 0x000000408787d824 */ /* 0x000fe200078e00ff */
[----:B------:R-:W-:Y:S01]  /*5910*/  @!P5 R2UR UR9, R3 ;  /* 0x000000000309d2ca */ /* 0x000fe200000e0000 */
[----:B-1----:R-:W-:Y:S01]  /*5920*/  @!P5 IMAD.X R0, RZ, RZ, R33, P0 ;  /* 0x000000ffff00d224 */ /* 0x002fe200000e0621 */
[----:B------:R-:W-:Y:S01]  /*5930*/  @!P5 R2UR UR50, R133 ;  /* 0x000000008532d2ca */ /* 0x000fe200000e0000 */
[----:B------:R-:W-:Y:S01]  /*5940*/  @!UP4 UIADD3 UR49, UPT, UPT, UR7, 0x260, URZ ;  /* 0x000002600731c890 */ /* 0x000fe2000fffe0ff */
[----:B------:R-:W-:Y:S01]  /*5950*/  @!P5 R2UR UR51, R135 ;  /* 0x000000008733d2ca */ /* 0x000fe200000e0000 */
[----:B------:R-:W-:Y:S01]  /*5960*/  @!UP4 UIADD3 UR48, UPT, UPT, UR7, 0x380, URZ ;  /* 0x000003800730c890 */ /* 0x000fe2000fffe0ff */
[----:B------:R-:W-:Y:S01]  /*5970*/  @!P5 R2UR UR8, R0 ;  /* 0x000000000008d2ca */ /* 0x000fe200000e0000 */
[----:B------:R-:W-:Y:S01]  /*5980*/  VOTEU.ALL UP2, P5 ;  /* 0x0000000000ff7886 */ /* 0x000fe20002840000 */
[----:B------:R-:W-:Y:S01]  /*5990*/  VOTEU.ALL UP1, P5 ;  /* 0x0000000000ff7886 */ /* 0x000fe20002820000 */
[----:B------:R-:W-:Y:S01]  /*59a0*/  @!UP4 UIADD3 UR40, UPT, UPT, UR7, 0xb80, URZ ;  /* 0x00000b800728c890 */ /* 0x000fe2000fffe0ff */
[----:B------:R-:W-:Y:S01]  /*59b0*/  ISETP.NE.AND P0, PT, R30, 0x2, PT ;  /* 0x000000021e00780c */ /* 0x000fe20003f05270 */
[----:B------:R-:W-:Y:S01]  /*59c0*/  VOTEU.ALL UP3, P5 ;  /* 0x0000000000ff7886 */ /* 0x000fe20002860000 */
[----:B------:R-:W-:Y:S01]  /*59d0*/  UMOV UR41, UR49 ;  /* 0x0000003100297c82 */ /* 0x000fe20008000000 */
[----:B------:R-:W-:Y:S01]  /*59e0*/  IMAD.U32 R10, RZ, RZ, UR9 ;  /* 0x00000009ff0a7e24 */ /* 0x000fe2000f8e00ff */
[----:B------:R-:W-:Y:S01]  /*59f0*/  UMOV UR9, UR49 ;  /* 0x0000003100097c82 */ /* 0x000fe20008000000 */
[----:B------:R-:W-:Y:S01]  /*5a00*/  @!UP4 UIADD3 UR10, UPT, UPT, UR50, 0x10, URZ ;  /* 0x00000010320ac890 */ /* 0x000fe2000fffe0ff */
[----:B------:R-:W-:Y:S01]  /*5a10*/  SEL R0, RZ, 0x1, P0 ;  /* 0x00000001ff007807 */ /* 0x000fe20000000000 */
[----:B------:R-:W-:Y:S01]  /*5a20*/  UMOV UR11, UR51 ;  /* 0x00000033000b7c82 */ /* 0x000fe20008000000 */
[----:B------:R-:W-:Y:S01]  /*5a30*/  @!P5 R2UR UR22, R10 ;  /* 0x000000000a16d2ca */ /* 0x000fe200000e0000 */
[----:B------:R-:W-:Y:S01]  /*5a40*/  IMAD.U32 R11, RZ, RZ, UR8 ;  /* 0x00000008ff0b7e24 */ /* 0x000fe2000f8e00ff */
[----:B------:R-:W-:Y:S01]  /*5a50*/  @!UP4 UIADD3 UR8, UPT, UPT, UR7, 0x780, URZ ;  /* 0x000007800708c890 */ /* 0x000fe2000fffe0ff */
[----:B------:R-:W-:Y:S01]  /*5a60*/  LOP3.LUT R29, R29, R0, RZ, 0x3c, !PT ;  /* 0x000000001d1d7212 */ /* 0x000fe200078e3cff */
[----:B------:R-:W-:Y:S01]  /*5a70*/  @!UP4 UIADD3 UR42, UPT, UPT, UR50, 0x20, URZ ;  /* 0x00000020322ac890 */ /* 0x000fe2000fffe0ff */
[----:B------:R-:W-:Y:S01]  /*5a80*/  SEL R30, R30, RZ, P0 ;  /* 0x000000ff1e1e7207 */ /* 0x000fe20000000000 */
[----:B------:R-:W-:Y:S01]  /*5a90*/  UMOV UR43, UR51 ;  /* 0x00000033002b7c82 */ /* 0x000fe20008000000 */
[----:B------:R-:W-:Y:S01]  /*5aa0*/  @!P5 R2UR UR23, R11 ;  /* 0x000000000b17d2ca */ /* 0x000fe200000e0000 */
[----:B------:R-:W-:Y:S01]  /*5ab0*/  @!UP4 UIADD3 UR32, UPT, UPT, UR7, 0xf80, URZ ;  /* 0x00000f800720c890 */ /* 0x000fe2000fffe0ff */
[----:B------:R-:W-:Y:S01]  /*5ac0*/  IMAD.IADD R133, R8, 0x1, R125 ;  /* 0x0000000108857824 */ /* 0x000fe200078e027d */
[----:B------:R-:W-:Y:S01]  /*5ad0*/  @!UP4 UIADD3 UR34, UPT, UPT, UR50, 0x30, URZ ;  /* 0x000000303222c890 */ /* 0x000fe2000fffe0ff */
[----:B------:R-:W-:Y:S01]  /*5ae0*/  IMAD.IADD R135, R13, 0x1, R132 ;  /* 0x000000010d877824 */ /* 0x000fe200078e0284 */
[----:B------:R-:W-:Y:S01]  /*5af0*/  UMOV UR35, UR51 ;  /* 0x0000003300237c82 */ /* 0x000fe20008000000 */
[----:B------:R-:W-:Y:S01]  /*5b00*/  UMOV UR33, UR49 ;  /* 0x0000003100217c82 */ /* 0x000fe20008000000 */
[----:B------:R-:W-:Y:S02]  /*5b10*/  @!UP4 UIADD3 UR24, UPT, UPT, UR7, 0x1380, URZ ;  /* 0x000013800718c890 */ /* 0x000fe4000fffe0ff */
[----:B------:R-:W-:Y:S01]  /*5b20*/  @!UP4 UIADD3 UR26, UPT, UPT, UR50, 0x40, URZ ;  /* 0x00000040321ac890 */ /* 0x000fe2000fffe0ff */
[----:B------:R-:W-:Y:S01]  /*5b30*/  UMOV UR27, UR51 ;  /* 0x00000033001b7c82 */ /* 0x000fe20008000000 */
[----:B------:R-:W-:Y:S02]  /*5b40*/  UMOV UR25, UR49 ;  /* 0x0000003100197c82 */ /* 0x000fe40008000000 */
[----:B------:R-:W-:Y:S01]  /*5b50*/  @!UP2 UTMALDG.3D [UR48], [UR22], desc[UR14] ;  /* 0x00000e301600a5b4 */ /* 0x000fe20008011000 */
[----:B------:R-:W-:Y:S01]  /*5b60*/  VOTEU.ALL UP2, P5 ;  /* 0x0000000000ff7886 */ /* 0x000fe20002840000 */
[----:B------:R-:W-:Y:S02]  /*5b70*/  @!UP4 UIADD3 UR16, UPT, UPT, UR7, 0x1780, URZ ;  /* 0x000017800710c890 */ /* 0x000fe4000fffe0ff */
[----:B------:R-:W-:Y:S01]  /*5b80*/  @!UP4 UIADD3 UR18, UPT, UPT, UR50, 0x50, URZ ;  /* 0x000000503212c890 */ /* 0x000fe2000fffe0ff */
[----:B------:R-:W-:Y:S01]  /*5b90*/  UMOV UR19, UR51 ;  /* 0x0000003300137c82 */ /* 0x000fe20008000000 */
[----:B------:R-:W-:Y:S01]  /*5ba0*/  UMOV UR17, UR49 ;  /* 0x0000003100117c82 */ /* 0x000fe20008000000 */
[----:B------:R1:W-:Y:S01]  /*5bb0*/  @!UP1 UTMALDG.3D [UR8], [UR22], desc[UR14] ;  /* 0x00000e08160095b4 */ /* 0x0003e20008011000 */
[----:B------:R-:W-:Y:S01]  /*5bc0*/  VOTEU.ALL UP1, P5 ;  /* 0x0000000000ff7886 */ /* 0x000fe20002820000 */
[----:B------:R-:W-:Y:S01]  /*5bd0*/  @!UP3 UTMALDG.3D [UR40], [UR22], desc[UR14] ;  /* 0x00000e281600b5b4 */ /* 0x000fe20008011000 */
[----:B------:R2:W-:Y:S01]  /*5be0*/  @!UP2 UTMALDG.3D [UR32], [UR22], desc[UR14] ;  /* 0x00000e201600a5b4 */ /* 0x0005e20008011000 */
[----:B------:R-:W-:Y:S02]  /*5bf0*/  VOTEU.ALL UP2, P5 ;  /* 0x0000000000ff7886 */ /* 0x000fe40002840000 */
[----:B------:R3:W-:Y:S01]  /*5c00*/  @!UP1 UTMALDG.3D [UR24], [UR22], desc[UR14] ;  /* 0x00000e18160095b4 */ /* 0x0007e20008011000 */
[----:B------:R-:W-:Y:S02]  /*5c10*/  VOTEU.ALL UP1, P5 ;  /* 0x0000000000ff7886 */ /* 0x000fe40002820000 */
[----:B------:R3:W-:Y:S01]  /*5c20*/  @!UP2 UTMALDG.3D [UR16], [UR22], desc[UR14] ;  /* 0x00000e101600a5b4 */ /* 0x0007e20008011000 */
[----:B-1----:R-:W-:Y:S02]  /*5c30*/  @!UP4 UIADD3 UR8, UPT, UPT, UR7, 0x1b80, URZ ;  /* 0x00001b800708c890 */ /* 0x002fe4000fffe0ff */
[----:B------:R-:W-:Y:S09]  /*5c40*/  @!UP4 UIADD3 UR10, UPT, UPT, UR50, 0x60, URZ ;  /* 0x00000060320ac890 */ /* 0x000ff2000fffe0ff */
[----:B------:R3:W-:Y:S01]  /*5c50*/  @!UP1 UTMALDG.3D [UR8], [UR22], desc[UR14] ;  /* 0x00000e08160095b4 */ /* 0x0007e20008011000 */
[----:B------:R3:W-:Y:S01]  /*5c60*/  @!P5 SYNCS.ARRIVE.TRANS64.RED.A0TR RZ, [UR7+0x260], R21 ;  /* 0x00026015ffffd9a7 */ /* 0x0007e20008300407 */
[----:B------:R-:W-:Y:S01]  /*5c70*/  UPLOP3.LUT UP1, UPT, UPT, UPT, UPT, 0x80, 0x8 ;  /* 0x000000000008789c */ /* 0x000fe20003f2f070 */
[----:B--2---:R-:W-:Y:S01]  /*5c80*/  @P3 R2UR UR36, R28 ;  /* 0x000000001c2432ca */ /* 0x004fe200000e0000 */
[----:B------:R-:W-:Y:S01]  /*5c90*/  SYNCS.ARRIVE.TRANS64.RED.A1T0 RZ, [UR37], RZ ;  /* 0x000000ffffff79a7 */ /* 0x000fe20008100425 */
[----:B------:R-:W-:Y:S02]  /*5ca0*/  @!UPT UIADD3 URZ, UPT, UPT, URZ, URZ, URZ ;  /* 0x000000fffffff290 */ /* 0x000fe4000fffe0ff */
[----:B------:R-:W-:Y:S11]  /*5cb0*/  @P3 BRA `(.L_x_110) ;  /* 0xfffffff4001c3947 */ /* 0x000ff6000383ffff */
[----:B------:R-:W-:Y:S07]  /*5cc0*/  MOV R0, UR7 ;  /* 0x0000000700007c02 */ /* 0x000fee0008000f00 */
.L_x_111:
[----:B-1----:R-:W-:-:S04]  /*5cd0*/  SHF.L.U32 R3, R31, 0x1f, RZ ;  /* 0x0000001f1f037819 */ /* 0x002fc800000006ff */
[----:B------:R1:W2:Y:S03]  /*5ce0*/  SYNCS.PHASECHK.TRANS64.TRYWAIT P0, [R0+URZ+0x268], R3 ;  /* 0x00026803000075a7 */ /* 0x0002a600080011ff */
[----:B--2---:R-:W-:Y:S05]  /*5cf0*/  @!P0 NANOSLEEP.SYNCS 0x989680 ;  /* 0x009896800000895d */ /* 0x004fea0003900000 */
[----:B------:R-:W2:Y:S02]  /*5d00*/  @!P0 SYNCS.PHASECHK.TRANS64 P0, [R0+URZ+0x268], R3 ;  /* 0x00026803000085a7 */ /* 0x000ea400080010ff */
[----:B--23--:R-:W-:Y:S05]  /*5d10*/  @P0 EXIT ;  /* 0x000000000000094d */ /* 0x00cfea0003800000 */
[----:B------:R-:W-:Y:S05]  /*5d20*/  BRA `(.L_x_111) ;  /* 0xfffffffc00e87947 */ /* 0x000fea000383ffff */
.L_x_102:
[----:B------:R-:W-:-:S06]  /*5d30*/  UISETP.GE.AND UP1, UPT, UR8, 0x4, UPT ;  /* 0x000000040800788c */ /* 0x000fcc000bf26270 */
[----:B------:R-:W-:-:S13]  /*5d40*/  PLOP3.LUT P0, PT, PT, PT, UP1, 0x80, 0x8 ;  /* 0x000000000008781c */ /* 0x000fda0003f0f018 */
[----:B------:R-:W-:Y:S05]  /*5d50*/  @!P0 EXIT ;  /* 0x000000000000894d */ /* 0x000fea0003800000 */
[----:B------:R-:W-:Y:S01]  /*5d60*/  BAR.SYNC.DEFER_BLOCKING 0x6, 0xa0 ;  /* 0x0182800000007b1d */ /* 0x000fe20000010000 */
[--C-:B------:R-:W-:Y:S01]  /*5d70*/  SHF.R.U32.HI R4, RZ, 0x4, R145.reuse ;  /* 0x00000004ff047819 */ /* 0x100fe20000011691 */
[C---:B------:R-:W-:Y:S01]  /*5d80*/  IMAD.SHL.U32 R0, R145.reuse, 0x10, RZ ;  /* 0x0000001091007824 */ /* 0x040fe200078e00ff */
[----:B------:R-:W-:Y:S01]  /*5d90*/  CS2R R142, SRZ ;  /* 0x00000000008e7805 */ /* 0x000fe2000001ff00 */
[----:B------:R-:W-:Y:S01]  /*5da0*/  IMAD.U32 R2, R145, 0x10000, RZ ;  /* 0x0001000091027824 */ /* 0x000fe200078e00ff */
[----:B------:R-:W-:Y:S01]  /*5db0*/  LOP3.LUT R4, R4, 0x1, RZ, 0xc0, !PT ;  /* 0x0000000104047812 */ /* 0x000fe200078ec0ff */
[----:B------:R-:W-:Y:S02]  /*5dc0*/  UMOV UR44, 0x400 ;  /* 0x00000400002c7882 */ /* 0x000fe40000000000 */
[----:B------:R-:W1:Y:S01]  /*5dd0*/  LDC R137, c[0x0][0x370] ;  /* 0x0000dc00ff897b82 */ /* 0x000e620000000800 */
[----:B------:R-:W-:Y:S01]  /*5de0*/  ULEA UR44, UR37, UR44, 0x18 ;  /* 0x0000002c252c7291 */ /* 0x000fe2000f8ec0ff */
[----:B------:R-:W-:Y:S01]  /*5df0*/  LOP3.LUT R0, R0, 0xf0, RZ, 0xc0, !PT ;  /* 0x000000f000007812 */ /* 0x000fe200078ec0ff */
[----:B------:R-:W-:Y:S01]  /*5e00*/  IMAD.MOV.U32 R144, RZ, RZ, RZ ;  /* 0x000000ffff907224 */ /* 0x000fe200078e00ff */
[----:B------:R-:W-:Y:S01]  /*5e10*/  LOP3.LUT R139, R4, 0x60, R145, 0xf8, !PT ;  /* 0x00000060048b7812 */ /* 0x000fe200078ef891 */
[----:B------:R-:W-:Y:S01]  /*5e20*/  IMAD.MOV.U32 R147, RZ, RZ, RZ ;  /* 0x000000ffff937224 */ /* 0x000fe200078e00ff */
[----:B------:R-:W-:Y:S01]  /*5e30*/  LOP3.LUT R2, R2, 0x600000, RZ, 0xc0, !PT ;  /* 0x0060000002027812 */ /* 0x000fe200078ec0ff */
[----:B------:R-:W2:Y:S01]  /*5e40*/  LDCU.64 UR48, c[0x0][0x348] ;  /* 0x00006900ff3077ac */ /* 0x000ea20008000a00 */
[----:B------:R-:W4:Y:S01]  /*5e50*/  LDC R72, c[0x0][0xb0c] ;  /* 0x0002c300ff487b82 */ /* 0x000f220000000800 */
[----:B------:R-:W-:Y:S01]  /*5e60*/  IMAD R139, R139, 0x8, R0 ;  /* 0x000000088b8b7824 */ /* 0x000fe200078e0200 */
[----:B------:R-:W-:Y:S01]  /*5e70*/  LOP3.LUT R145, R145, 0x60, RZ, 0xc0, !PT ;  /* 0x0000006091917812 */ /* 0x000fe200078ec0ff */
[----:B------:R-:W1:Y:S01]  /*5e80*/  LDCU.64 UR40, c[0x0][0x888] ;  /* 0x00011100ff2877ac */ /* 0x000e620008000a00 */
[----:B------:R-:W1:Y:S04]  /*5e90*/  LDCU.64 UR42, c[0x0][0x890] ;  /* 0x00011200ff2a77ac */ /* 0x000e680008000a00 */
[----:B------:R-:W1:Y:S01]  /*5ea0*/  LDC R136, c[0x0][0xb20] ;  /* 0x0002c800ff887b82 */ /* 0x000e620000000800 */
[----:B------:R-:W3:Y:S01]  /*5eb0*/  LDS R3, [UR44+0x330] ;  /* 0x0003302cff037984 */ /* 0x000ee20008000800 */
[----:B------:R-:W-:-:S06]  /*5ec0*/  UMOV UR38, URZ ;  /* 0x000000ff00267c82 */ /* 0x000fcc0008000000 */
[----:B------:R-:W1:Y:S08]  /*5ed0*/  LDC R23, c[0x0][0xb30] ;  /* 0x0002cc00ff177b82 */ /* 0x000e700000000800 */
[----:B------:R-:W1:Y:S08]  /*5ee0*/  LDC.64 R130, c[0x0][0xb10] ;  /* 0x0002c400ff827b82 */ /* 0x000e700000000a00 */
[----:B------:R-:W1:Y:S08]  /*5ef0*/  LDC.64 R18, c[0x0][0xb18] ;  /* 0x0002c600ff127b82 */ /* 0x000e700000000a00 */
[----:B------:R-:W1:Y:S08]  /*5f00*/  LDC.64 R16, c[0x0][0xb28] ;  /* 0x0002ca00ff107b82 */ /* 0x000e700000000a00 */
[----:B------:R-:W1:Y:S01]  /*5f10*/  LDC.64 R128, c[0x0][0x8b0] ;  /* 0x00022c00ff807b82 */ /* 0x000e620000000a00 */
[----:B---3--:R-:W-:-:S07]  /*5f20*/  IMAD.IADD R2, R3, 0x1, R2 ;  /* 0x0000000103027824 */ /* 0x008fce00078e0202 */
[----:B------:R-:W3:Y:S08]  /*5f30*/  LDC.64 R126, c[0x0][0x8a8] ;  /* 0x00022a00ff7e7b82 */ /* 0x000ef00000000a00 */
[----:B--2-4-:R-:W1:Y:S02]  /*5f40*/  LDC R138, c[0x0][0x374] ;  /* 0x0000dd00ff8a7b82 */ /* 0x014e640000000800 */
.L_x_130:
[----:B------:R-:W-:Y:S02]  /*5f50*/  LEA R0, R147, UR44, 0x3 ;  /* 0x0000002c93007c11 */ /* 0x000fe4000f8e18ff */
[----:B------:R-:W-:Y:S02]  /*5f60*/  SHF.L.U32 R3, R143, 0x1f, RZ ;  /* 0x0000001f8f037819 */ /* 0x000fe400000006ff */
[----:B------:R-:W-:Y:S02]  /*5f70*/  LEA R12, R147, UR44, 0x4 ;  /* 0x0000002c930c7c11 */ /* 0x000fe4000f8e20ff */
[----:B--2---:R-:W2:Y:S02]  /*5f80*/  SYNCS.PHASECHK.TRANS64.TRYWAIT P0, [R0+URZ+0x280], R3 ;  /* 0x00028003000075a7 */ /* 0x004ea400080011ff */
[----:B-12---:R-:W-:Y:S05]  /*5f90*/  @!P0 BRA `(.L_x_112) ;  /* 0x0000003c006c8947 */ /* 0x006fea0003800000 */
.L_x_230:
[----:B------:R-:W-:Y:S01]  /*5fa0*/  ISETP.GE.AND P0, PT, R22, 0x1, PT ;  /* 0x000000011600780c */ /* 0x000fe20003f06270 */
[----:B------:R-:W4:Y:S01]  /*5fb0*/  LDS.128 R12, [R12+0x310] ;  /* 0x000310000c0c7984 */ /* 0x000f220000000c00 */
[----:B-1----:R-:W-:Y:S01]  /*5fc0*/  ISETP.NE.U32.AND P3, PT, R128, RZ, PT ;  /* 0x000000ff8000720c */ /* 0x002fe20003f65070 */
[----:B--2---:R-:W-:Y:S01]  /*5fd0*/  VIADD R0, R0, 0x290 ;  /* 0x0000029000007836 */ /* 0x004fe20000000000 */
[----:B------:R-:W-:Y:S04]  /*5fe0*/  UISETP.NE.AND UP0, UPT, UR45, URZ, UPT ;  /* 0x000000ff2d00728c */ /* 0x000fe8000bf05270 */
[----:B------:R-:W-:Y:S01]  /*5ff0*/  PRMT R0, RZ, 0x654, R0 ;  /* 0x00000654ff007816 */ /* 0x000fe20000000000 */
[----:B------:R-:W-:Y:S01]  /*6000*/  @!PT LDS RZ, [RZ] ;  /* 0x00000000fffff984 */ /* 0x000fe20000000800 */
[----:B------:R-:W-:Y:S01]  /*6010*/  @!PT LDS RZ, [RZ] ;  /* 0x00000000fffff984 */ /* 0x000fe20000000800 */
[----:B------:R-:W-:Y:S01]  /*6020*/  @!PT LDS RZ, [RZ] ;  /* 0x00000000fffff984 */ /* 0x000fe20000000800 */
[----:B------:R-:W-:Y:S01]  /*6030*/  @!PT LDS RZ, [RZ] ;  /* 0x00000000fffff984 */ /* 0x000fe20000000800 */
[----:B------:R1:W-:Y:S06]  /*6040*/  MEMBAR.ALL.CTA ;  /* 0x0000000000007992 */ /* 0x0003ec0000008000 */
[----:B-1----:R-:W1:Y:S01]  /*6050*/  FENCE.VIEW.ASYNC.S ;  /* 0x00000000000073c6 */ /* 0x002e620000000000 */
[----:B------:R-:W-:Y:S01]  /*6060*/  PLOP3.LUT P2, PT, PT, PT, UP0, 0x80, 0x8 ;  /* 0x000000000008781c */ /* 0x000fe20003f4f008 */
[----:B-1----:R1:W-:Y:S01]  /*6070*/  SYNCS.ARRIVE.TRANS64.RED.A1T0 RZ, [R0+URZ], RZ ;  /* 0x000000ff00ff79a7 */ /* 0x0023e200081004ff */
[----:B----4-:R-:W-:Y:S04]  /*6080*/  LOP3.LUT P6, RZ, R14, 0x1, RZ, 0xc0, !PT ;  /* 0x000000010eff7812 */ /* 0x010fe800078cc0ff */
[----:B------:R-:W-:Y:S09]  /*6090*/  P2R R146, PR, RZ, 0x40 ;  /* 0x00000040ff927803 */ /* 0x000ff20000000000 */
[----:B------:R-:W-:Y:S02]  /*60a0*/  @P6 MOV R75, R12 ;  /* 0x0000000c004b6202 */ /* 0x000fe40000000f00 */
[----:B------:R-:W-:Y:S01]  /*60b0*/  @P6 LOP3.LUT R73, R13, 0xffff, RZ, 0xc0, !PT ;  /* 0x0000ffff0d496812 */ /* 0x000fe200078ec0ff */
[----:B-1----:R-:W-:Y:S06]  /*60c0*/  @!P0 BRA `(.L_x_113) ;  /* 0x0000000000a48947 */ /* 0x002fec0003800000 */
[----:B------:R-:W-:Y:S01]  /*60d0*/  IMAD.HI.U32 R11, R138, R19, RZ ;  /* 0x000000138a0b7227 */ /* 0x000fe200078e00ff */
[----:B------:R-:W-:Y:S02]  /*60e0*/  ISETP.NE.AND P0, PT, R18, 0x1, PT ;  /* 0x000000011200780c */ /* 0x000fe40003f05270 */
[----:B------:R-:W-:Y:S01]  /*60f0*/  ISETP.NE.AND P1, PT, R22, 0x1, PT ;  /* 0x000000011600780c */ /* 0x000fe20003f25270 */
[----:B------:R-:W-:Y:S01]  /*6100*/  IMAD.HI.U32 R10, R137, R130, RZ ;  /* 0x00000082890a7227 */ /* 0x000fe200078e00ff */
[----:B------:R-:W-:Y:S02]  /*6110*/  SHF.R.U32.HI R11, RZ, R136, R11 ;  /* 0x00000088ff0b7219 */ /* 0x000fe4000001160b */
[----:B------:R-:W-:Y:S01]  /*6120*/  ISETP.NE.AND P4, PT, R72, 0x1, PT ;  /* 0x000000014800780c */ /* 0x000fe20003f85270 */
[----:B------:R-:W-:Y:S01]  /*6130*/  IMAD.HI.U32 R24, R75, R130, RZ ;  /* 0x000000824b187227 */ /* 0x000fe200078e00ff */
[----:B------:R-:W-:Y:S02]  /*6140*/  SHF.R.U32.HI R10, RZ, R131, R10 ;  /* 0x00000083ff0a7219 */ /* 0x000fe4000001160a */
[----:B------:R-:W-:Y:S01]  /*6150*/  SEL R3, R138, R11, !P0 ;  /* 0x0000000b8a037207 */ /* 0x000fe20004000000 */
[----:B------:R-:W-:Y:S01]  /*6160*/  IMAD.HI.U32 R11, R73, R19, RZ ;  /* 0x00000013490b7227 */ /* 0x000fe200078e00ff */
[----:B------:R-:W-:Y:S02]  /*6170*/  SEL R7, R137, R10, !P4 ;  /* 0x0000000a89077207 */ /* 0x000fe40006000000 */
[----:B------:R-:W-:Y:S01]  /*6180*/  SHF.R.U32.HI R24, RZ, R131, R24 ;  /* 0x00000083ff187219 */ /* 0x000fe20000011618 */
[-C--:B------:R-:W-:Y:S04]  /*6190*/  IMAD.HI.U32 R10, R3, R16.reuse, RZ ;  /* 0x00000010030a7227 */ /* 0x080fe800078e00ff */
[----:B------:R-:W-:Y:S01]  /*61a0*/  IMAD.HI.U32 R20, R7, R16, RZ ;  /* 0x0000001007147227 */ /* 0x000fe200078e00ff */
[-C--:B------:R-:W-:Y:S02]  /*61b0*/  @P1 SHF.R.U32.HI R3, RZ, R17.reuse, R10 ;  /* 0x00000011ff031219 */ /* 0x080fe4000001160a */
[----:B------:R-:W-:Y:S02]  /*61c0*/  SHF.R.U32.HI R10, RZ, R136, R11 ;  /* 0x00000088ff0a7219 */ /* 0x000fe4000001160b */
[----:B------:R-:W-:Y:S01]  /*61d0*/  @P1 SHF.R.U32.HI R7, RZ, R17, R20 ;  /* 0x00000011ff071219 */ /* 0x000fe20000011614 */
[C---:B------:R-:W-:Y:S01]  /*61e0*/  IMAD R4, R22.reuse, R3, RZ ;  /* 0x0000000316047224 */ /* 0x040fe200078e02ff */
[----:B------:R-:W-:Y:S02]  /*61f0*/  SEL R5, R73, R10, !P0 ;  /* 0x0000000a49057207 */ /* 0x000fe40004000000 */
[----:B------:R-:W-:Y:S01]  /*6200*/  SEL R3, R75, R24, !P4 ;  /* 0x000000184b037207 */ /* 0x000fe20006000000 */
[----:B------:R-:W-:Y:S01]  /*6210*/  IMAD R6, R22, R7, RZ ;  /* 0x0000000716067224 */ /* 0x000fe200078e02ff */
[C---:B------:R-:W-:Y:S01]  /*6220*/  ISETP.GE.AND P0, PT, R5.reuse, R4, PT ;  /* 0x000000040500720c */ /* 0x040fe20003f06270 */
[----:B------:R-:W-:Y:S03]  /*6230*/  IMAD.HI.U32 R8, R5, R16, RZ ;  /* 0x0000001005087227 */ /* 0x000fe600078e00ff */
[----:B------:R-:W-:Y:S01]  /*6240*/  ISETP.GE.OR P0, PT, R3, R6, P0 ;  /* 0x000000060300720c */ /* 0x000fe20000706670 */
[----:B------:R-:W-:Y:S01]  /*6250*/  IMAD.MOV R6, RZ, RZ, -R3 ;  /* 0x000000ffff067224 */ /* 0x000fe200078e0a03 */
[-C--:B------:R-:W-:Y:S03]  /*6260*/  SHF.R.U32.HI R8, RZ, R17.reuse, R8 ;  /* 0x00000011ff087219 */ /* 0x080fe60000011608 */
[----:B------:R-:W-:Y:S01]  /*6270*/  IMAD R75, R72, R6, R75 ;  /* 0x00000006484b7224 */ /* 0x000fe200078e024b */
[----:B------:R-:W-:Y:S05]  /*6280*/  SEL R9, R5, R8, !P1 ;  /* 0x0000000805097207 */ /* 0x000fea0004800000 */
[----:B------:R-:W-:Y:S02]  /*6290*/  IMAD.MOV R8, RZ, RZ, -R9 ;  /* 0x000000ffff087224 */ /* 0x000fe400078e0a09 */
[C---:B------:R-:W-:Y:S04]  /*62a0*/  @!P0 IMAD.HI.U32 R4, R3.reuse, R16, RZ ;  /* 0x0000001003048227 */ /* 0x040fe800078e00ff */
[----:B------:R-:W-:Y:S01]  /*62b0*/  IMAD R8, R22, R8, R5 ;  /* 0x0000000816087224 */ /* 0x000fe200078e0205 */
[----:B------:R-:W-:Y:S04]  /*62c0*/  @!P0 SHF.R.U32.HI R4, RZ, R17, R4 ;  /* 0x00000011ff048219 */ /* 0x000fe80000011604 */
[----:B------:R-:W-:Y:S02]  /*62d0*/  @!P0 SEL R0, R3, R4, !P1 ;  /* 0x0000000403008207 */ /* 0x000fe40004800000 */
[----:B------:R-:W-:Y:S02]  /*62e0*/  IADD3 R4, PT, PT, -R5, RZ, RZ ;  /* 0x000000ff05047210 */ /* 0x000fe40007ffe1ff */
[----:B------:R-:W-:Y:S01]  /*62f0*/  @!P0 IADD3 R9, PT, PT, R9, -R0, RZ ;  /* 0x8000000009098210 */ /* 0x000fe20007ffe0ff */
[----:B------:R-:W-:Y:S02]  /*6300*/  @!P0 IMAD R0, R7, R8, R0 ;  /* 0x0000000807008224 */ /* 0x000fe400078e0200 */
[----:B------:R-:W-:Y:S02]  /*6310*/  IMAD R73, R18, R4, R73 ;  /* 0x0000000412497224 */ /* 0x000fe400078e0249 */
[----:B------:R-:W-:Y:S02]  /*6320*/  @!P0 IMAD R5, R9, R22, R3 ;  /* 0x0000001609058224 */ /* 0x000fe400078e0203 */
[----:B------:R-:W-:Y:S04]  /*6330*/  @!P0 IMAD.MOV.U32 R3, RZ, RZ, R0 ;  /* 0x000000ffff038224 */ /* 0x000fe800078e0000 */
[----:B------:R-:W-:Y:S02]  /*6340*/  IMAD R75, R3, R72, R75 ;  /* 0x00000048034b7224 */ /* 0x000fe400078e024b */
[----:B------:R-:W-:Y:S02]  /*6350*/  IMAD R73, R5, R18, R73 ;  /* 0x0000001205497224 */ /* 0x000fe400078e0249 */
.L_x_113:
[----:B------:R-:W-:Y:S01]  /*6360*/  UISETP.NE.U32.AND UP3, UPT, UR42, URZ, UPT ;  /* 0x000000ff2a00728c */ /* 0x000fe2000bf65070 */
[----:B------:R-:W-:Y:S03]  /*6370*/  ISETP.NE.AND.EX P3, PT, R129, RZ, PT, P3 ;  /* 0x000000ff8100720c */ /* 0x000fe60003f65330 */
[----:B------:R-:W-:Y:S09]  /*6380*/  UISETP.NE.AND.EX UP3, UPT, UR43, URZ, UPT, UP3 ;  /* 0x000000ff2b00728c */ /* 0x000ff2000bf65330 */
[----:B------:R-:W-:Y:S05]  /*6390*/  BRA.U !UP3, `(.L_x_114) ;  /* 0x000000010b387547 */ /* 0x000fea000b800000 */
[----:B------:R-:W-:Y:S01]  /*63a0*/  UISETP.NE.U32.AND UP0, UPT, UR40, URZ, UPT ;  /* 0x000000ff2800728c */ /* 0x000fe2000bf05070 */
[----:B------:R-:W-:Y:S03]  /*63b0*/  HFMA2 R134, -RZ, RZ, 0, 5.9604644775390625e-08 ;  /* 0x00000001ff867431 */ /* 0x000fe600000001ff */
[----:B------:R-:W-:Y:S06]  /*63c0*/  UISETP.NE.AND.EX UP0, UPT, UR41, URZ, UPT, UP0 ;  /* 0x000000ff2900728c */ /* 0x000fec000bf05300 */
[----:B------:R-:W-:Y:S05]  /*63d0*/  PLOP3.LUT P0, PT, PT, PT, UP0, 0x80, 0x8 ;  /* 0x000000000008781c */ /* 0x000fea0003f0f008 */
[----:B------:R-:W1:Y:S01]  /*63e0*/  @UP0 LDCU.64 UR6, c[0x0][0x888] ;  /* 0x00011100ff0607ac */ /* 0x000e620008000a00 */
[----:B------:R-:W-:Y:S04]  /*63f0*/  @UP0 UIMAD UR4, UR36, UR42, URZ ;  /* 0x0000002a240402a4 */ /* 0x000fe8000f8e02ff */
[----:B-1----:R-:W-:Y:S06]  /*6400*/  @UP0 UIMAD.WIDE UR6, UR4, 0x4, UR6 ;  /* 0x00000004040608a5 */ /* 0x002fec000f8e0206 */
[----:B------:R-:W-:Y:S02]  /*6410*/  IMAD.U32 R4, RZ, RZ, UR6 ;  /* 0x00000006ff047e24 */ /* 0x000fe4000f8e00ff */
[----:B------:R-:W-:Y:S05]  /*6420*/  IMAD.U32 R5, RZ, RZ, UR7 ;  /* 0x00000007ff057e24 */ /* 0x000fea000f8e00ff */
[----:B------:R-:W2:Y:S02]  /*6430*/  @P0 LDG.E R0, desc[UR46][R4.64] ;  /* 0x0000002e04000981 */ /* 0x000ea4000c1e1900 */
[----:B--2---:R-:W-:Y:S01]  /*6440*/  @P0 R2UR UR39, R0 ;  /* 0x00000000002702ca */ /* 0x004fe200000e0000 */
[----:B------:R-:W-:Y:S05]  /*6450*/  IMAD.MOV.U32 R0, RZ, RZ, 0x1 ;  /* 0x00000001ff007424 */ /* 0x000fea00078e00ff */
[----:B------:R-:W-:Y:S08]  /*6460*/  @!P0 PRMT R134, R0, 0x7610, R134 ;  /* 0x0000761000868816 */ /* 0x000ff00000000086 */
[----:B------:R-:W1:Y:S02]  /*6470*/  @!UP0 LDCU UR39, c[0x0][0x880] ;  /* 0x00011000ff2787ac */ /* 0x000e640008000800 */
.L_x_114:
[----:B------:R-:W-:Y:S05]  /*6480*/  @!P3 BRA `(.L_x_115) ;  /* 0x000000000020b947 */ /* 0x000fea0003800000 */
[----:B---3--:R-:W-:Y:S04]  /*6490*/  ISETP.NE.U32.AND P0, PT, R126, RZ, PT ;  /* 0x000000ff7e00720c */ /* 0x008fe80003f05070 */
[----:B------:R-:W-:Y:S11]  /*64a0*/  ISETP.NE.AND.EX P0, PT, R127, RZ, PT, P0 ;  /* 0x000000ff7f00720c */ /* 0x000ff60003f05300 */
[----:B------:R-:W-:Y:S02]  /*64b0*/  @!UPT UIADD3 URZ, UPT, UPT, URZ, URZ, URZ ;  /* 0x000000fffffff290 */ /* 0x000fe4000fffe0ff */
[----:B------:R-:W2:Y:S01]  /*64c0*/  @P0 LDC.64 R4, c[0x0][0x8a8] ;  /* 0x00022a00ff040b82 */ /* 0x000ea20000000a00 */
[----:B------:R-:W-:Y:S04]  /*64d0*/  @P0 IMAD R0, R128, UR36, RZ ;  /* 0x0000002480000c24 */ /* 0x000fe8000f8e02ff */
[----:B--2---:R-:W-:Y:S05]  /*64e0*/  @P0 IMAD.WIDE R4, R0, 0x4, R4 ;  /* 0x0000000400040825 */ /* 0x004fea00078e0204 */
[----:B-----5:R2:W5:Y:S02]  /*64f0*/  @P0 LDG.E R74, desc[UR46][R4.64] ;  /* 0x0000002e044a0981 */ /* 0x020564000c1e1900 */
[----:B--2---:R-:W4:Y:S02]  /*6500*/  @!P0 LDC R74, c[0x0][0x8a0] ;  /* 0x00022800ff4a8b82 */ /* 0x004f240000000800 */
.L_x_115:
[----:B------:R-:W2:Y:S01]  /*6510*/  LDC.64 R4, c[0x0][0xb10] ;  /* 0x0002c400ff047b82 */ /* 0x000ea20000000a00 */
[----:B------:R-:W-:Y:S01]  /*6520*/  UISETP.NE.AND UP4, UPT, UR45, URZ, UPT ;  /* 0x000000ff2d00728c */ /* 0x000fe2000bf85270 */
[----:B-1----:R-:W-:Y:S01]  /*6530*/  @P2 FSETP.NEU.AND P1, PT, RZ, UR39, PT ;  /* 0x00000027ff002c0b */ /* 0x002fe2000bf2d000 */
[----:B------:R-:W-:Y:S01]  /*6540*/  UPLOP3.LUT UP0, UPT, UPT, UPT, UPT, 0x40, 0x4 ;  /* 0x000000000004789c */ /* 0x000fe20003f0e870 */
[----:B------:R-:W-:Y:S01]  /*6550*/  @P2 LOP3.LUT P0, RZ, R134, 0xff, RZ, 0xc0, !PT ;  /* 0x000000ff86ff2812 */ /* 0x000fe2000780c0ff */
[----:B------:R-:W-:Y:S03]  /*6560*/  ULEA UR50, UR38, UR44, 0x3 ;  /* 0x0000002c26327291 */ /* 0x000fe6000f8e18ff */
[----:B------:R-:W1:Y:S01]  /*6570*/  LDC.64 R6, c[0x0][0xb18] ;  /* 0x0002c600ff067b82 */ /* 0x000e620000000a00 */
[----:B------:R-:W-:Y:S01]  /*6580*/  SHF.L.U32 R8, R144, 0x1f, RZ ;  /* 0x0000001f90087819 */ /* 0x000fe200000006ff */
[----:B------:R-:W-:Y:S01]  /*6590*/  VIADD R147, R147, 0x1 ;  /* 0x0000000193937836 */ /* 0x000fe20000000000 */
[----:B------:R-:W-:Y:S02]  /*65a0*/  @P6 SHF.R.U32.HI R141, RZ, 0x10, R13 ;  /* 0x00000010ff8d6819 */ /* 0x000fe4000001160d */
[----:B------:R-:W-:Y:S02]  /*65b0*/  CS2R R118, SRZ ;  /* 0x0000000000767805 */ /* 0x000fe4000001ff00 */
[----:B------:R-:W-:Y:S01]  /*65c0*/  CS2R R110, SRZ ;  /* 0x00000000006e7805 */ /* 0x000fe2000001ff00 */
[----:B------:R-:W3:Y:S01]  /*65d0*/  @UP4 LDCU.64 UR4, c[0x0][0x888] ;  /* 0x00011100ff0447ac */ /* 0x000ee20008000a00 */
[----:B------:R-:W-:Y:S02]  /*65e0*/  CS2R R102, SRZ ;  /* 0x0000000000667805 */ /* 0x000fe4000001ff00 */
[----:B------:R-:W-:Y:S02]  /*65f0*/  CS2R R94, SRZ ;  /* 0x00000000005e7805 */ /* 0x000fe4000001ff00 */
[----:B------:R-:W-:Y:S02]  /*6600*/  CS2R R86, SRZ ;  /* 0x0000000000567805 */ /* 0x000fe4000001ff00 */
[----:B------:R-:W-:Y:S02]  /*6610*/  CS2R R78, SRZ ;  /* 0x00000000004e7805 */ /* 0x000fe4000001ff00 */
[----:B------:R-:W-:Y:S01]  /*6620*/  CS2R R80, SRZ ;  /* 0x0000000000507805 */ /* 0x000fe2000001ff00 */
[----:B------:R-:W-:Y:S01]  /*6630*/  @UP4 UPLOP3.LUT UP0, UPT, UPT, UPT, UP3, 0x80, 0x8 ;  /* 0x000000000008489c */ /* 0x000fe20003f0f030 */
[----:B------:R-:W-:Y:S01]  /*6640*/  @P2 VOTEU.ANY UP1, P1 ;  /* 0x0000000000ff2886 */ /* 0x000fe20000820100 */
[----:B---3--:R-:W-:Y:S02]  /*6650*/  @UP4 UISETP.NE.U32.AND UP2, UPT, UR4, URZ, UPT ;  /* 0x000000ff0400428c */ /* 0x008fe4000bf45070 */
[----:B------:R-:W-:Y:S02]  /*6660*/  @UP4 USEL UR4, URZ, 0xffffffff, UP1 ;  /* 0xffffffffff044887 */ /* 0x000fe40008800000 */
[----:B------:R-:W-:Y:S01]  /*6670*/  @UP4 UISETP.NE.AND.EX UP2, UPT, UR5, URZ, UPT, UP2 ;  /* 0x000000ff0500428c */ /* 0x000fe2000bf45320 */
[----:B------:R-:W-:Y:S01]  /*6680*/  @P2 VOTEU.ANY UP1, P0 ;  /* 0x0000000000ff2886 */ /* 0x000fe20000020100 */
[----:B------:R-:W-:Y:S02]  /*6690*/  ISETP.NE.AND P0, PT, R23, 0x1, PT ;  /* 0x000000011700780c */ /* 0x000fe40003f05270 */
[----:B------:R-:W-:Y:S04]  /*66a0*/  @UP4 USEL UR5, URZ, 0xffffffff, UP2 ;  /* 0xffffffffff054887 */ /* 0x000fe80009000000 */
[----:B------:R-:W-:Y:S04]  /*66b0*/  @UP0 USEL UR4, UR5, UR4, !UP1 ;  /* 0x0000000405040287 */ /* 0x000fe8000c800000 */
[----:B------:R-:W-:Y:S03]  /*66c0*/  @UP4 ULOP3.LUT UR4, UR4, 0x1, URZ, 0xc0, !UPT ;  /* 0x0000000104044892 */ /* 0x000fe6000f8ec0ff */
[----:B------:R-:W3:Y:S01]  /*66d0*/  @!P0 LDC R0, c[0x0][0xb20] ;  /* 0x0002c800ff008b82 */ /* 0x000ee20000000800 */
[----:B------:R-:W-:Y:S01]  /*66e0*/  UISETP.NE.U32.OR UP0, UPT, UR4, 0x1, !UP4 ;  /* 0x000000010400788c */ /* 0x000fe2000e705470 */
[----:B--2---:R-:W-:Y:S01]  /*66f0*/  @!P0 IMAD.HI.U32 R4, R75, R4, RZ ;  /* 0x000000044b048227 */ /* 0x004fe200078e00ff */
[----:B-1----:R-:W-:Y:S05]  /*6700*/  @!P0 ISETP.NE.AND P1, PT, R6, 0x1, PT ;  /* 0x000000010600880c */ /* 0x002fea0003f25270 */
[----:B------:R-:W1:Y:S01]  /*6710*/  @!P0 LDC R3, c[0x0][0xb0c] ;  /* 0x0002c300ff038b82 */ /* 0x000e620000000800 */
[----:B------:R-:W-:Y:S01]  /*6720*/  @!P0 IMAD.HI.U32 R7, R73, R7, RZ ;  /* 0x0000000749078227 */ /* 0x000fe200078e00ff */
[----:B------:R-:W-:Y:S02]  /*6730*/  PLOP3.LUT P3, PT, PT, PT, UP0, 0x80, 0x8 ;  /* 0x000000000008781c */ /* 0x000fe40003f6f008 */
[----:B------:R-:W-:Y:S11]  /*6740*/  @!P0 SHF.R.U32.HI R4, RZ, R5, R4 ;  /* 0x00000005ff048219 */ /* 0x000ff60000011604 */
[----:B------:R-:W-:Y:S04]  /*6750*/  @P3 SHF.L.U32 R9, R142, 0x1f, RZ ;  /* 0x0000001f8e093819 */ /* 0x000fe800000006ff */
[----:B------:R-:W2:Y:S01]  /*6760*/  @P3 SYNCS.PHASECHK.TRANS64.TRYWAIT P5, [UR44+0x260], R9 ;  /* 0x00026009ff0035a7 */ /* 0x000ea200080a112c */
[----:B---3--:R-:W-:Y:S02]  /*6770*/  @!P0 SHF.R.U32.HI R0, RZ, R0, R7 ;  /* 0x00000000ff008219 */ /* 0x008fe40000011607 */
[----:B-1----:R-:W-:Y:S02]  /*6780*/  @!P0 ISETP.NE.AND P2, PT, R3, 0x1, PT ;  /* 0x000000010300880c */ /* 0x002fe40003f45270 */
[----:B------:R-:W-:Y:S02]  /*6790*/  @!P0 SEL R5, R73, R0, !P1 ;  /* 0x0000000049058207 */ /* 0x000fe40004800000 */
[----:B------:R-:W-:Y:S05]  /*67a0*/  @!P0 SEL R4, R75, R4, !P2 ;  /* 0x000000044b048207 */ /* 0x000fea0005000000 */
[----:B------:R-:W-:Y:S02]  /*67b0*/  @!P0 IMAD.IADD R0, R5, 0x1, -R4 ;  /* 0x0000000105008824 */ /* 0x000fe400078e0a04 */
[----:B------:R-:W-:Y:S01]  /*67c0*/  @!P0 IMAD.IADD R4, R4, 0x1, -R5 ;  /* 0x0000000104048824 */ /* 0x000fe200078e0a05 */
[----:B------:R1:W3:Y:S01]  /*67d0*/  SYNCS.PHASECHK.TRANS64.TRYWAIT P4, [UR50+0x2a0], R8 ;  /* 0x0002a008ff0075a7 */ /* 0x0002e20008081132 */
[----:B------:R-:W-:Y:S02]  /*67e0*/  @!P0 IMAD R75, R0, R3, R75 ;  /* 0x00000003004b8224 */ /* 0x000fe400078e024b */
[----:B------:R-:W-:Y:S01]  /*67f0*/  @!P0 IMAD R73, R4, R6, R73 ;  /* 0x0000000604498224 */ /* 0x000fe200078e0249 */
[----:B------:R-:W-:Y:S02]  /*6800*/  PLOP3.LUT P0, PT, PT, PT, PT, 0x8, 0x80 ;  /* 0x000000000080781c */ /* 0x000fe40003f0e170 */
[----:B--2---:R-:W-:Y:S01]  /*6810*/  @P3 PLOP3.LUT P0, PT, P5, PT, PT, 0x8, 0x80 ;  /* 0x000000000080381c */ /* 0x004fe20002f0e170 */
[----:B------:R-:W-:Y:S01]  /*6820*/  @!UPT UIADD3 URZ, UPT, UPT, URZ, URZ, URZ ;  /* 0x000000fffffff290 */ /* 0x000fe2000fffe0ff */
[----:B-1----:R-:W-:Y:S11]  /*6830*/  BRA.U !UP0, `(.L_x_116) ;  /* 0x0000000108a87547 */ /* 0x002ff6000b800000 */
[----:B------:R-:W-:Y:S02]  /*6840*/  FSETP.NEU.AND P2, PT, RZ, UR39, PT ;  /* 0x00000027ff007c0b */ /* 0x000fe4000bf4d000 */
[----:B------:R-:W-:Y:S01]  /*6850*/  LOP3.LUT P1, RZ, R134, 0xff, RZ, 0xc0, !PT ;  /* 0x000000ff86ff7812 */ /* 0x000fe2000782c0ff */
[----:B------:R-:W-:Y:S01]  /*6860*/  @!UPT UIADD3 URZ, UPT, UPT, URZ, URZ, URZ ;  /* 0x000000fffffff290 */ /* 0x000fe2000fffe0ff */
[----:B------:R-:W-:Y:S11]  /*6870*/  @!P0 BRA `(.L_x_117) ;  /* 0x00000000000c8947 */ /* 0x000ff60003800000 */
[----:B------:R-:W-:Y:S04]  /*6880*/  SHF.L.U32 R3, R142, 0x1f, RZ ;  /* 0x0000001f8e037819 */ /* 0x000fe800000006ff */
[----:B------:R-:W1:Y:S02]  /*6890*/  SYNCS.PHASECHK.TRANS64.TRYWAIT P0, [UR44+0x260], R3 ;  /* 0x00026003ff0075a7 */ /* 0x000e64000800112c */
[----:B-1----:R-:W-:Y:S05]  /*68a0*/  @!P0 BRA `(.L_x_118) ;  /* 0x00000034003c8947 */ /* 0x002fea0003800000 */
.L_x_117:
[----:B------:R-:W-:Y:S01]  /*68b0*/  UISETP.NE.U32.AND UP0, UPT, UR40, URZ, UPT ;  /* 0x000000ff2800728c */ /* 0x000fe2000bf05070 */
[----:B------:R-:W-:Y:S01]  /*68c0*/  CS2R R80, SRZ ;  /* 0x0000000000507805 */ /* 0x000fe2000001ff00 */
[----:B------:R-:W-:Y:S01]  /*68d0*/  VOTEU.ANY UP1, P2 ;  /* 0x0000000000ff7886 */ /* 0x000fe20001020100 */
[----:B------:R-:W-:Y:S01]  /*68e0*/  USEL UR4, URZ, 0xffffffff, UP1 ;  /* 0xffffffffff047887 */ /* 0x000fe20008800000 */
[----:B------:R-:W-:Y:S01]  /*68f0*/  CS2R R78, SRZ ;  /* 0x00000000004e7805 */ /* 0x000fe2000001ff00 */
[----:B------:R-:W-:Y:S01]  /*6900*/  UISETP.NE.AND.EX UP0, UPT, UR41, URZ, UPT, UP0 ;  /* 0x000000ff2900728c */ /* 0x000fe2000bf05300 */
[----:B------:R-:W-:Y:S02]  /*6910*/  CS2R R86, SRZ ;  /* 0x0000000000567805 */ /* 0x000fe4000001ff00 */
[----:B------:R-:W-:Y:S02]  /*6920*/  CS2R R94, SRZ ;  /* 0x00000000005e7805 */ /* 0x000fe4000001ff00 */
[----:B------:R-:W-:Y:S01]  /*6930*/  CS2R R102, SRZ ;  /* 0x0000000000667805 */ /* 0x000fe2000001ff00 */
[----:B------:R-:W-:Y:S01]  /*6940*/  USEL UR5, URZ, 0xffffffff, UP0 ;  /* 0xffffffffff057887 */ /* 0x000fe20008000000 */
[----:B------:R-:W-:Y:S02]  /*6950*/  CS2R R110, SRZ ;  /* 0x00000000006e7805 */ /* 0x000fe4000001ff00 */
[----:B------:R-:W-:Y:S01]  /*6960*/  CS2R R118, SRZ ;  /* 0x0000000000767805 */ /* 0x000fe2000001ff00 */
[----:B------:R-:W-:Y:S01]  /*6970*/  VOTEU.ANY UP0, P1 ;  /* 0x0000000000ff7886 */ /* 0x000fe20000800100 */
[----:B------:R-:W-:Y:S01]  /*6980*/  @UP3 USEL UR4, UR5, UR4, !UP0 ;  /* 0x0000000405043287 */ /* 0x000fe2000c000000 */
[----:B------:R-:W-:Y:S03]  /*6990*/  LOP3.LUT R142, R142, 0x1, RZ, 0x3c, !PT ;  /* 0x000000018e8e7812 */ /* 0x000fe600078e3cff */
[----:B------:R-:W-:Y:S04]  /*69a0*/  ULOP3.LUT UR4, UR4, 0x1, URZ, 0xc0, !UPT ;  /* 0x0000000104047892 */ /* 0x000fe8000f8ec0ff */
[----:B------:R-:W-:Y:S02]  /*69b0*/  UISETP.NE.U32.AND UP0, UPT, UR4, 0x1, UPT ;  /* 0x000000010400788c */ /* 0x000fe4000bf05070 */
[----:B------:R-:W-:Y:S04]  /*69c0*/  UIADD3 UR4, UPT, UPT, UR44, 0x268, URZ ;  /* 0x000002682c047890 */ /* 0x000fe8000fffe0ff */
[----:B------:R-:W-:Y:S01]  /*69d0*/  PLOP3.LUT P0, PT, PT, PT, UP0, 0x80, 0x8 ;  /* 0x000000000008781c */ /* 0x000fe20003f0f008 */
[----:B------:R-:W-:Y:S11]  /*69e0*/  UPRMT UR4, UR37, 0x654, UR4 ;  /* 0x0000065425047896 */ /* 0x000ff60008000004 */
[----:B------:R-:W-:Y:S01]  /*69f0*/  @!UPT UIADD3 URZ, UPT, UPT, URZ, URZ, URZ ;  /* 0x000000fffffff290 */ /* 0x000fe2000fffe0ff */
[----:B------:R2:W1:Y:S04]  /*6a00*/  @P0 LDS.64 R80, [R139+UR44+0x380] ;  /* 0x0003802c8b500984 */ /* 0x0004680008000a00 */
[----:B------:R2:W1:Y:S04]  /*6a10*/  @P0 LDS.64 R78, [R139+UR44+0x780] ;  /* 0x0007802c8b4e0984 */ /* 0x0004680008000a00 */
[----:B------:R2:W1:Y:S04]  /*6a20*/  @P0 LDS.64 R86, [R139+UR44+0xb80] ;  /* 0x000b802c8b560984 */ /* 0x0004680008000a00 */
[----:B------:R2:W1:Y:S04]  /*6a30*/  @P0 LDS.64 R94, [R139+UR44+0xf80] ;  /* 0x000f802c8b5e0984 */ /* 0x0004680008000a00 */
[----:B------:R2:W1:Y:S04]  /*6a40*/  @P0 LDS.64 R102, [R139+UR44+0x1380] ;  /* 0x0013802c8b660984 */ /* 0x0004680008000a00 */
[----:B------:R2:W1:Y:S04]  /*6a50*/  @P0 LDS.64 R110, [R139+UR44+0x1780] ;  /* 0x0017802c8b6e0984 */ /* 0x0004680008000a00 */
[----:B------:R2:W1:Y:S01]  /*6a60*/  @P0 LDS.64 R118, [R139+UR44+0x1b80] ;  /* 0x001b802c8b760984 */ /* 0x0004620008000a00 */
[----:B------:R-:W-:Y:S01]  /*6a70*/  @!PT LDS RZ, [RZ] ;  /* 0x00000000fffff984 */ /* 0x000fe20000000800 */
[----:B------:R-:W-:Y:S01]  /*6a80*/  @!PT LDS RZ, [RZ] ;  /* 0x00000000fffff984 */ /* 0x000fe20000000800 */
[----:B------:R-:W-:Y:S01]  /*6a90*/  @!PT LDS RZ, [RZ] ;  /* 0x00000000fffff984 */ /* 0x000fe20000000800 */
[----:B------:R-:W-:Y:S01]  /*6aa0*/  @!PT LDS RZ, [RZ] ;  /* 0x00000000fffff984 */ /* 0x000fe20000000800 */
[----:B------:R4:W-:Y:S06]  /*6ab0*/  MEMBAR.ALL.CTA ;  /* 0x0000000000007992 */ /* 0x0009ec0000008000 */
[----:B----4-:R-:W4:Y:S02]  /*6ac0*/  FENCE.VIEW.ASYNC.S ;  /* 0x00000000000073c6 */ /* 0x010f240000000000 */
[----:B----4-:R-:W-:Y:S01]  /*6ad0*/  SYNCS.ARRIVE.TRANS64.RED.A1T0 RZ, [UR4], RZ ;  /* 0x000000ffffff79a7 */ /* 0x010fe20008100404 */
.L_x_116:
[----:B---3--:R-:W-:Y:S05]  /*6ae0*/  @P4 BRA `(.L_x_119) ;  /* 0x0000000000084947 */ /* 0x008fea0003800000 */
[----:B------:R-:W3:Y:S02]  /*6af0*/  SYNCS.PHASECHK.TRANS64.TRYWAIT P0, [UR50+0x2a0], R8 ;  /* 0x0002a008ff0075a7 */ /* 0x000ee40008001132 */
[----:B---3--:R-:W-:Y:S05]  /*6b00*/  @!P0 BRA `(.L_x_120) ;  /* 0x0000003000bc8947 */ /* 0x008fea0003800000 */
.L_x_119:
[----:B------:R-:W-:Y:S04]  /*6b10*/  ULEA.HI UR4, UR38, UR38, URZ, 0x1 ;  /* 0x0000002626047291 */ /* 0x000fe8000f8f08ff */
[----:B------:R-:W-:Y:S02]  /*6b20*/  USHF.R.U32.HI UR5, URZ, 0x1, UR4 ;  /* 0x00000001ff057899 */ /* 0x000fe40008011604 */
[----:B------:R-:W-:Y:S04]  /*6b30*/  ULOP3.LUT UR4, UR4, 0xffe, URZ, 0xc0, !UPT ;  /* 0x00000ffe04047892 */ /* 0x000fe8000f8ec0ff */
[----:B------:R-:W-:Y:S01]  /*6b40*/  UIADD3 UR4, UPT, UPT, -UR4, UR38, URZ ;  /* 0x0000002604047290 */ /* 0x000fe2000fffe1ff */
[----:B------:R-:W-:Y:S04]  /*6b50*/  IMAD.U32 R5, RZ, RZ, UR5 ;  /* 0x00000005ff057e24 */ /* 0x000fe8000f8e00ff */
[----:B-1----:R-:W-:Y:S01]  /*6b60*/  IMAD R3, R5, 0x70, R2 ;  /* 0x0000007005037824 */ /* 0x002fe200078e0202 */
[----:B------:R-:W-:Y:S05]  /*6b70*/  MOV R76, UR4 ;  /* 0x00000004004c7c02 */ /* 0x000fea0008000f00 */
[----:B------:R-:W-:Y:S05]  /*6b80*/  IMAD R76, R76, 0x100000, R3 ;  /* 0x001000004c4c7824 */ /* 0x000fea00078e0203 */
[----:B------:R-:W-:Y:S04]  /*6b90*/  SHF.R.U32.HI R7, RZ, 0x15, R76 ;  /* 0x00000015ff077819 */ /* 0x000fe8000001164c */
[----:B------:R-:W-:Y:S11]  /*6ba0*/  LOP3.LUT P0, RZ, R7, 0x3, R140, 0x48, !PT ;  /* 0x0000000307ff7812 */ /* 0x000ff6000780488c */
[----:B------:R-:W-:Y:S02]  /*6bb0*/  @!UPT UIADD3 URZ, UPT, UPT, URZ, URZ, URZ ;  /* 0x000000fffffff290 */ /* 0x000fe4000fffe0ff */
[----:B------:R-:W-:Y:S05]  /*6bc0*/  @!P0 BRA `(.L_x_121) ;  /* 0x0000000000408947 */ /* 0x000fea0003800000 */
[----:B------:R-:W1:Y:S01]  /*6bd0*/  LDCU.64 UR8, c[0x4][0x68] ;  /* 0x01000d00ff0877ac */ /* 0x000e620008000a00 */
[----:B------:R-:W-:Y:S01]  /*6be0*/  MOV R15, 0x0 ;  /* 0x00000000000f7802 */ /* 0x000fe20000000f00 */
[----:B------:R-:W-:Y:S02]  /*6bf0*/  HFMA2 R12, -RZ, RZ, 0, 5.9604644775390625e-08 ;  /* 0x00000001ff0c7431 */ /* 0x000fe400000001ff */
[----:B------:R-:W-:Y:S02]  /*6c00*/  IMAD.MOV.U32 R8, RZ, RZ, 0x192 ;  /* 0x00000192ff087424 */ /* 0x000fe400078e00ff */
[----:B------:R-:W-:Y:S01]  /*6c10*/  IMAD.MOV.U32 R13, RZ, RZ, RZ ;  /* 0x000000ffff0d7224 */ /* 0x000fe200078e00ff */
[----:B------:R-:W3:Y:S01]  /*6c20*/  LDCU.64 UR6, c[0x4][0x70] ;  /* 0x01000e00ff0677ac */ /* 0x000ee20008000a00 */
[----:B------:R-:W2:Y:S01]  /*6c30*/  LDC.64 R14, c[0x4][R15] ;  /* 0x010000000f0e7b82 */ /* 0x000ea20000000a00 */
[----:B------:R-:W4:Y:S01]  /*6c40*/  LDCU.64 UR4, c[0x4][0x8] ;  /* 0x01000100ff0477ac */ /* 0x000f220008000a00 */
[----:B-1----:R-:W-:Y:S01]  /*6c50*/  MOV R5, UR9 ;  /* 0x0000000900057c02 */ /* 0x002fe20008000f00 */
[----:B------:R-:W-:Y:S01]  /*6c60*/  IMAD.U32 R4, RZ, RZ, UR8 ;  /* 0x00000008ff047e24 */ /* 0x000fe2000f8e00ff */
[----:B---3--:R-:W-:Y:S01]  /*6c70*/  MOV R7, UR7 ;  /* 0x0000000700077c02 */ /* 0x008fe20008000f00 */
[----:B------:R-:W-:Y:S01]  /*6c80*/  IMAD.U32 R6, RZ, RZ, UR6 ;  /* 0x00000006ff067e24 */ /* 0x000fe2000f8e00ff */
[----:B----4-:R-:W-:Y:S01]  /*6c90*/  MOV R11, UR5 ;  /* 0x00000005000b7c02 */ /* 0x010fe20008000f00 */
[----:B------:R-:W-:Y:S02]  /*6ca0*/  IMAD.U32 R10, RZ, RZ, UR4 ;  /* 0x00000004ff0a7e24 */ /* 0x000fe4000f8e00ff */
[----:B------:R-:W-:Y:S07]  /*6cb0*/  LEPC R20, `(.L_x_121) ;  /* 0x000000001014794e */ /* 0x000fee0000000000 */
[----:B--2--5:R-:W-:Y:S05]  /*6cc0*/  CALL.ABS.NOINC R14 ;  /* 0x000000000e007343 */ /* 0x024fea0003c00000 */
.L_x_121:
[----:B------:R-:W-:Y:S05]  /*6cd0*/  WARPSYNC.ALL ;  /* 0x0000000000007948 */ /* 0x000fea0003800000 */
[C---:B------:R-:W-:Y:S01]  /*6ce0*/  R2UR UR4, R76.reuse ;  /* 0x000000004c0472ca */ /* 0x040fe200000e0000 */
[----:B------:R-:W-:Y:S05]  /*6cf0*/  VIADD R3, R76, 0x10 ;  /* 0x000000104c037836 */ /* 0x000fea0000000000 */
[----:B------:R-:W-:Y:S04]  /*6d00*/  SHF.R.U32.HI R3, RZ, 0x15, R3 ;  /* 0x00000015ff037819 */ /* 0x000fe80000011603 */
[----:B------:R-:W-:Y:S03]  /*6d10*/  LOP3.LUT P0, RZ, R3, 0x3, R140, 0x48, !PT ;  /* 0x0000000303ff7812 */ /* 0x000fe6000780488c */
[----:B------:R-:W1:Y:S01]  /*6d20*/  LDTM.16dp32bit_t0_t15.x8 R64, tmem[UR4] ;  /* 0x00000004004079ee */ /* 0x000e620008980000 */
[----:B------:R-:W3:Y:S09]  /*6d30*/  LDTM.16dp32bit_t16_t31.x8 R64, tmem[UR4+0x8] ;  /* 0x00000804004079ee */ /* 0x000ef200089a0000 */
[----:B---3--:R-:W-:Y:S05]  /*6d40*/  @!P0 BRA `(.L_x_122) ;  /* 0x0000000000408947 */ /* 0x008fea0003800000 */
[----:B------:R-:W3:Y:S01]  /*6d50*/  LDCU.64 UR8, c[0x4][0x68] ;  /* 0x01000d00ff0877ac */ /* 0x000ee20008000a00 */
[----:B------:R-:W-:Y:S01]  /*6d60*/  MOV R15, 0x0 ;  /* 0x00000000000f7802 */ /* 0x000fe20000000f00 */
[----:B------:R-:W-:Y:S02]  /*6d70*/  HFMA2 R12, -RZ, RZ, 0, 5.9604644775390625e-08 ;  /* 0x00000001ff0c7431 */ /* 0x000fe400000001ff */
[----:B------:R-:W-:Y:S02]  /*6d80*/  IMAD.MOV.U32 R8, RZ, RZ, 0x192 ;  /* 0x00000192ff087424 */ /* 0x000fe400078e00ff */
[----:B------:R-:W-:Y:S01]  /*6d90*/  IMAD.MOV.U32 R13, RZ, RZ, RZ ;  /* 0x000000ffff0d7224 */ /* 0x000fe200078e00ff */
[----:B------:R-:W2:Y:S01]  /*6da0*/  LDCU.64 UR6, c[0x4][0x70] ;  /* 0x01000e00ff0677ac */ /* 0x000ea20008000a00 */
[----:B------:R-:W1:Y:S01]  /*6db0*/  LDC.64 R14, c[0x4][R15] ;  /* 0x010000000f0e7b82 */ /* 0x000e620000000a00 */
[----:B------:R-:W4:Y:S01]  /*6dc0*/  LDCU.64 UR4, c[0x4][0x8] ;  /* 0x01000100ff0477ac */ /* 0x000f220008000a00 */
[----:B---3--:R-:W-:Y:S01]  /*6dd0*/  MOV R5, UR9 ;  /* 0x0000000900057c02 */ /* 0x008fe20008000f00 */
[----:B------:R-:W-:Y:S01]  /*6de0*/  IMAD.U32 R4, RZ, RZ, UR8 ;  /* 0x00000008ff047e24 */ /* 0x000fe2000f8e00ff */
[----:B--2---:R-:W-:Y:S01]  /*6df0*/  MOV R7, UR7 ;  /* 0x0000000700077c02 */ /* 0x004fe20008000f00 */
[----:B------:R-:W-:Y:S01]  /*6e00*/  IMAD.U32 R6, RZ, RZ, UR6 ;  /* 0x00000006ff067e24 */ /* 0x000fe2000f8e00ff */
[----:B----4-:R-:W-:Y:S01]  /*6e10*/  MOV R11, UR5 ;  /* 0x00000005000b7c02 */ /* 0x010fe20008000f00 */
[----:B------:R-:W-:Y:S02]  /*6e20*/  IMAD.U32 R10, RZ, RZ, UR4 ;  /* 0x00000004ff0a7e24 */ /* 0x000fe4000f8e00ff */
[----:B------:R-:W-:Y:S07]  /*6e30*/  LEPC R20, `(.L_x_122) ;  /* 0x000000001014794e */ /* 0x000fee0000000000 */
[----:B-1---5:R-:W-:Y:S05]  /*6e40*/  CALL.ABS.NOINC R14 ;  /* 0x000000000e007343 */ /* 0x022fea0003c00000 */
.L_x_122:
[----:B------:R-:W-:Y:S05]  /*6e50*/  WARPSYNC.ALL ;  /* 0x0000000000007948 */ /* 0x000fea0003800000 */
[C---:B------:R-:W-:Y:S01]  /*6e60*/  R2UR UR4, R76.reuse ;  /* 0x000000004c0472ca */ /* 0x040fe200000e0000 */
[----:B------:R-:W-:Y:S05]  /*6e70*/  VIADD R3, R76, 0x20 ;  /* 0x000000204c037836 */ /* 0x000fea0000000000 */
[----:B------:R-:W-:Y:S04]  /*6e80*/  SHF.R.U32.HI R3, RZ, 0x15, R3 ;  /* 0x00000015ff037819 */ /* 0x000fe80000011603 */
[----:B------:R-:W-:Y:S03]  /*6e90*/  LOP3.LUT P0, RZ, R3, 0x3, R140, 0x48, !PT ;  /* 0x0000000303ff7812 */ /* 0x000fe6000780488c */
[----:B------:R-:W3:Y:S01]  /*6ea0*/  LDTM.16dp32bit_t0_t15.x8 R56, tmem[UR4+0x10] ;  /* 0x00001004003879ee */ /* 0x000ee20008980000 */
[----:B------:R-:W1:Y:S09]  /*6eb0*/  LDTM.16dp32bit_t16_t31.x8 R56, tmem[UR4+0x18] ;  /* 0x00001804003879ee */ /* 0x000e7200089a0000 */
[----:B-1----:R-:W-:Y:S05]  /*6ec0*/  @!P0 BRA `(.L_x_123) ;  /* 0x0000000000408947 */ /* 0x002fea0003800000 */
[----:B------:R-:W1:Y:S01]  /*6ed0*/  LDCU.64 UR8, c[0x4][0x68] ;  /* 0x01000d00ff0877ac */ /* 0x000e620008000a00 */
[----:B------:R-:W-:Y:S01]  /*6ee0*/  MOV R15, 0x0 ;  /* 0x00000000000f7802 */ /* 0x000fe20000000f00 */
[----:B------:R-:W-:Y:S02]  /*6ef0*/  HFMA2 R12, -RZ, RZ, 0, 5.9604644775390625e-08 ;  /* 0x00000001ff0c7431 */ /* 0x000fe400000001ff */
[----:B------:R-:W-:Y:S02]  /*6f00*/  IMAD.MOV.U32 R8, RZ, RZ, 0x192 ;  /* 0x00000192ff087424 */ /* 0x000fe400078e00ff */
[----:B------:R-:W-:Y:S01]  /*6f10*/  IMAD.MOV.U32 R13, RZ, RZ, RZ ;  /* 0x000000ffff0d7224 */ /* 0x000fe200078e00ff */
[----:B------:R-:W2:Y:S01]  /*6f20*/  LDCU.64 UR6, c[0x4][0x70] ;  /* 0x01000e00ff0677ac */ /* 0x000ea20008000a00 */
[----:B------:R-:W3:Y:S01]  /*6f30*/  LDC.64 R14, c[0x4][R15] ;  /* 0x010000000f0e7b82 */ /* 0x000ee20000000a00 */
[----:B------:R-:W4:Y:S01]  /*6f40*/  LDCU.64 UR4, c[0x4][0x8] ;  /* 0x01000100ff0477ac */ /* 0x000f220008000a00 */
[----:B-1----:R-:W-:Y:S01]  /*6f50*/  MOV R5, UR9 ;  /* 0x0000000900057c02 */ /* 0x002fe20008000f00 */
[----:B------:R-:W-:Y:S01]  /*6f60*/  IMAD.U32 R4, RZ, RZ, UR8 ;  /* 0x00000008ff047e24 */ /* 0x000fe2000f8e00ff */
[----:B--2---:R-:W-:Y:S01]  /*6f70*/  MOV R7, UR7 ;  /* 0x0000000700077c02 */ /* 0x004fe20008000f00 */
[----:B------:R-:W-:Y:S01]  /*6f80*/  IMAD.U32 R6, RZ, RZ, UR6 ;  /* 0x00000006ff067e24 */ /* 0x000fe2000f8e00ff */
[----:B----4-:R-:W-:Y:S01]  /*6f90*/  MOV R11, UR5 ;  /* 0x00000005000b7c02 */ /* 0x010fe20008000f00 */
[----:B------:R-:W-:Y:S02]  /*6fa0*/  IMAD.U32 R10, RZ, RZ, UR4 ;  /* 0x00000004ff0a7e24 */ /* 0x000fe4000f8e00ff */
[----:B------:R-:W-:Y:S07]  /*6fb0*/  LEPC R20, `(.L_x_123) ;  /* 0x000000001014794e */ /* 0x000fee0000000000 */
[----:B---3-5:R-:W-:Y:S05]  /*6fc0*/  CALL.ABS.NOINC R14 ;  /* 0x000000000e007343 */ /* 0x028fea0003c00000 */
.L_x_123:
[----:B------:R-:W-:Y:S05]  /*6fd0*/  WARPSYNC.ALL ;  /* 0x0000000000007948 */ /* 0x000fea0003800000 */
[C---:B------:R-:W-:Y:S01]  /*6fe0*/  R2UR UR4, R76.reuse ;  /* 0x000000004c0472ca */ /* 0x040fe200000e0000 */
[----:B------:R-:W-:Y:S05]  /*6ff0*/  VIADD R3, R76, 0x30 ;  /* 0x000000304c037836 */ /* 0x000fea0000000000 */
[----:B------:R-:W-:Y:S04]  /*7000*/  SHF.R.U32.HI R3, RZ, 0x15, R3 ;  /* 0x00000015ff037819 */ /* 0x000fe80000011603 */
[----:B------:R-:W-:Y:S03]  /*7010*/  LOP3.LUT P0, RZ, R3, 0x3, R140, 0x48, !PT ;  /* 0x0000000303ff7812 */ /* 0x000fe6000780488c */
[----:B------:R-:W1:Y:S01]  /*7020*/  LDTM.16dp32bit_t0_t15.x8 R48, tmem[UR4+0x20] ;  /* 0x00002004003079ee */ /* 0x000e620008980000 */
        /* <DEDUP_REMOVED lines=18> */
.L_x_124:
        /* <DEDUP_REMOVED lines=24> */
.L_x_125:
        /* <DEDUP_REMOVED lines=24> */
.L_x_126:
        /* <DEDUP_REMOVED lines=24> */
.L_x_127:
[----:B------:R-:W-:Y:S01]  /*75d0*/  ISETP.NE.AND P0, PT, R145, RZ, PT ;  /* 0x000000ff9100720c */ /* 0x000fe20003f05270 */
[----:B------:R-:W-:Y:S05]  /*75e0*/  WARPSYNC.ALL ;  /* 0x0000000000007948 */ /* 0x000fea0003800000 */
[----:B------:R-:W-:Y:S01]  /*75f0*/  R2UR UR4, R76 ;  /* 0x000000004c0472ca */ /* 0x000fe200000e0000 */
[----:B------:R-:W-:Y:S01]  /*7600*/  UIADD3 UR5, UPT, UPT, UR50, 0x2c0, URZ ;  /* 0x000002c032057890 */ /* 0x000fe2000fffe0ff */
[----:B------:R-:W-:Y:S01]  /*7610*/  F2FP.F16.E4M3.UNPACK_B R0, R80 ;  /* 0x00000050ff00723e */ /* 0x000fe200020006ff */
[C---:B----45:R-:W-:Y:S01]  /*7620*/  FMUL R64, R74.reuse, R64 ;  /* 0x000000404a407220 */ /* 0x070fe20000400000 */
[----:B------:R-:W-:Y:S01]  /*7630*/  F2FP.F16.E4M3.UNPACK_B R80, R80.H1 ;  /* 0x00000050ff50723e */ /* 0x000fe200030006ff */
[----:B------:R-:W-:Y:S01]  /*7640*/  UPRMT UR5, UR37, 0x654, UR5 ;  /* 0x0000065425057896 */ /* 0x000fe20008000005 */
[-C--:B------:R-:W-:Y:S01]  /*7650*/  F2FP.F16.E4M3.UNPACK_B R14, R81.reuse ;  /* 0x00000051ff0e723e */ /* 0x080fe200020006ff */
[--C-:B------:R-:W-:Y:S01]  /*7660*/  HADD2.F32 R3, -RZ, R0.reuse.H0_H0 ;  /* 0x20000000ff037230 */ /* 0x100fe20000004100 */
[----:B------:R-:W-:Y:S01]  /*7670*/  F2FP.F16.E4M3.UNPACK_B R20, R81.H1 ;  /* 0x00000051ff14723e */ /* 0x000fe200030006ff */
[----:B------:R-:W-:Y:S02]  /*7680*/  HADD2.F32 R0, -RZ, R0.H1_H1 ;  /* 0x30000000ff007230 */ /* 0x000fe40000004100 */
[----:B------:R-:W-:Y:S01]  /*7690*/  FMUL R65, R74, R65 ;  /* 0x000000414a417220 */ /* 0x000fe20000400000 */
[----:B------:R-:W-:Y:S02]  /*76a0*/  HADD2.F32 R13, -RZ, R80.H0_H0 ;  /* 0x20000050ff0d7230 */ /* 0x000fe40000004100 */
[----:B------:R-:W-:Y:S01]  /*76b0*/  FFMA R64, R3, UR39, R64 ;  /* 0x0000002703407c23 */ /* 0x000fe20008000040 */
[----:B------:R-:W-:Y:S01]  /*76c0*/  LDTM.16dp32bit_t0_t15.x8 R4, tmem[UR4+0x60] ;  /* 0x00006004000479ee */ /* 0x000fe20008980000 */
[----:B------:R-:W1:Y:S01]  /*76d0*/  LDTM.16dp32bit_t16_t31.x8 R4, tmem[UR4+0x68] ;  /* 0x00006804000479ee */ /* 0x000e6200089a0000 */
[----:B------:R-:W-:Y:S01]  /*76e0*/  NOP ;  /* 0x0000000000007918 */ /* 0x000fe20000000000 */
[----:B-1----:R-:W-:Y:S01]  /*76f0*/  SYNCS.ARRIVE.TRANS64.RED.A1T0 RZ, [UR5], RZ ;  /* 0x000000ffffff79a7 */ /* 0x002fe20008100405 */
[----:B------:R-:W-:Y:S01]  /*7700*/  FFMA R65, R0, UR39, R65 ;  /* 0x0000002700417c23 */ /* 0x000fe20008000041 */
[--C-:B------:R-:W-:Y:S02]  /*7710*/  HADD2.F32 R15, -RZ, R14.reuse.H0_H0 ;  /* 0x2000000eff0f7230 */ /* 0x100fe40000004100 */
[C---:B------:R-:W-:Y:S01]  /*7720*/  FMUL R68, R74.reuse, R68 ;  /* 0x000000444a447220 */ /* 0x040fe20000400000 */
[----:B------:R-:W-:Y:S02]  /*7730*/  HADD2.F32 R14, -RZ, R14.H1_H1 ;  /* 0x3000000eff0e7230 */ /* 0x000fe40000004100 */
[C---:B------:R-:W-:Y:S01]  /*7740*/  FMUL R69, R74.reuse, R69 ;  /* 0x000000454a457220 */ /* 0x040fe20000400000 */
[C---:B---3--:R-:W-:Y:S01]  /*7750*/  FMUL R56, R74.reuse, R56 ;  /* 0x000000384a387220 */ /* 0x048fe20000400000 */
[C---:B------:R-:W-:Y:S01]  /*7760*/  FMUL R57, R74.reuse, R57 ;  /* 0x000000394a397220 */ /* 0x040fe20000400000 */
[C---:B------:R-:W-:Y:S01]  /*7770*/  FMUL R60, R74.reuse, R60 ;  /* 0x0000003c4a3c7220 */ /* 0x040fe20000400000 */
[----:B------:R-:W-:Y:S01]  /*7780*/  F2FP.F16.E4M3.UNPACK_B R81, R78 ;  /* 0x0000004eff51723e */ /* 0x000fe200020006ff */
[C---:B------:R-:W-:Y:S01]  /*7790*/  FMUL R61, R74.reuse, R61 ;  /* 0x0000003d4a3d7220 */ /* 0x040fe20000400000 */
[C---:B------:R-:W-:Y:S01]  /*77a0*/  FMUL R48, R74.reuse, R48 ;  /* 0x000000304a307220 */ /* 0x040fe20000400000 */
[----:B------:R-:W-:Y:S01]  /*77b0*/  F2FP.F16.E4M3.UNPACK_B R82, R79 ;  /* 0x0000004fff52723e */ /* 0x000fe200020006ff */
[----:B------:R-:W-:Y:S02]  /*77c0*/  HADD2.F32 R12, -RZ, R80.H1_H1 ;  /* 0x30000050ff0c7230 */ /* 0x000fe40000004100 */
[C---:B------:R-:W-:Y:S01]  /*77d0*/  FMUL R49, R74.reuse, R49 ;  /* 0x000000314a317220 */ /* 0x040fe20000400000 */
[--C-:B------:R-:W-:Y:S02]  /*77e0*/  HADD2.F32 R77, -RZ, R81.reuse.H0_H0 ;  /* 0x20000051ff4d7230 */ /* 0x100fe40000004100 */
[C---:B------:R-:W-:Y:S01]  /*77f0*/  FMUL R52, R74.reuse, R52 ;  /* 0x000000344a347220 */ /* 0x040fe20000400000 */
[----:B------:R-:W-:Y:S01]  /*7800*/  F2FP.F16.E4M3.UNPACK_B R80, R78.H1 ;  /* 0x0000004eff50723e */ /* 0x000fe200030006ff */
[----:B------:R-:W-:Y:S02]  /*7810*/  HADD2.F32 R78, -RZ, R81.H1_H1 ;  /* 0x30000051ff4e7230 */ /* 0x000fe40000004100 */
[C---:B------:R-:W-:Y:S01]  /*7820*/  FMUL R53, R74.reuse, R53 ;  /* 0x000000354a357220 */ /* 0x040fe20000400000 */
[--C-:B------:R-:W-:Y:S02]  /*7830*/  HADD2.F32 R81, -RZ, R82.reuse.H0_H0 ;  /* 0x20000052ff517230 */ /* 0x100fe40000004100 */
[C---:B------:R-:W-:Y:S01]  /*7840*/  FMUL R40, R74.reuse, R40 ;  /* 0x000000284a287220 */ /* 0x040fe20000400000 */
[----:B------:R-:W-:Y:S01]  /*7850*/  F2FP.F16.E4M3.UNPACK_B R84, R79.H1 ;  /* 0x0000004fff54723e */ /* 0x000fe200030006ff */
[----:B------:R-:W-:Y:S02]  /*7860*/  HADD2.F32 R82, -RZ, R82.H1_H1 ;  /* 0x30000052ff527230 */ /* 0x000fe40000004100 */
[C---:B------:R-:W-:Y:S01]  /*7870*/  FMUL R41, R74.reuse, R41 ;  /* 0x000000294a297220 */ /* 0x040fe20000400000 */
[C---:B------:R-:W-:Y:S01]  /*7880*/  FMUL R44, R74.reuse, R44 ;  /* 0x0000002c4a2c7220 */ /* 0x040fe20000400000 */
[----:B------:R-:W-:Y:S01]  /*7890*/  F2FP.F16.E4M3.UNPACK_B R89, R86 ;  /* 0x00000056ff59723e */ /* 0x000fe200020006ff */
[C---:B------:R-:W-:Y:S01]  /*78a0*/  FMUL R45, R74.reuse, R45 ;  /* 0x0000002d4a2d7220 */ /* 0x040fe20000400000 */
[C---:B------:R-:W-:Y:S01]  /*78b0*/  FMUL R32, R74.reuse, R32 ;  /* 0x000000204a207220 */ /* 0x040fe20000400000 */
[----:B------:R-:W-:Y:S01]  /*78c0*/  F2FP.F16.E4M3.UNPACK_B R88, R86.H1 ;  /* 0x00000056ff58723e */ /* 0x000fe200030006ff */
[C---:B------:R-:W-:Y:S01]  /*78d0*/  FMUL R33, R74.reuse, R33 ;  /* 0x000000214a217220 */ /* 0x040fe20000400000 */
[--C-:B------:R-:W-:Y:S02]  /*78e0*/  HADD2.F32 R85, -RZ, R89.reuse.H0_H0 ;  /* 0x20000059ff557230 */ /* 0x100fe40000004100 */
[C---:B------:R-:W-:Y:S01]  /*78f0*/  FMUL R36, R74.reuse, R36 ;  /* 0x000000244a247220 */ /* 0x040fe20000400000 */
[----:B------:R-:W-:Y:S01]  /*7900*/  F2FP.F16.E4M3.UNPACK_B R90, R87 ;  /* 0x00000057ff5a723e */ /* 0x000fe200020006ff */
[----:B------:R-:W-:Y:S02]  /*7910*/  HADD2.F32 R86, -RZ, R89.H1_H1 ;  /* 0x30000059ff567230 */ /* 0x000fe40000004100 */
[C---:B------:R-:W-:Y:S01]  /*7920*/  FMUL R37, R74.reuse, R37 ;  /* 0x000000254a257220 */ /* 0x040fe20000400000 */
[C---:B------:R-:W-:Y:S01]  /*7930*/  FMUL R24, R74.reuse, R24 ;  /* 0x000000184a187220 */ /* 0x040fe20000400000 */
[----:B------:R-:W-:Y:S01]  /*7940*/  F2FP.F16.E4M3.UNPACK_B R92, R87.H1 ;  /* 0x00000057ff5c723e */ /* 0x000fe200030006ff */
[--C-:B------:R-:W-:Y:S02]  /*7950*/  HADD2.F32 R89, -RZ, R90.reuse.H0_H0 ;  /* 0x2000005aff597230 */ /* 0x100fe40000004100 */
[C---:B------:R-:W-:Y:S01]  /*7960*/  FMUL R25, R74.reuse, R25 ;  /* 0x000000194a197220 */ /* 0x040fe20000400000 */
[----:B------:R-:W-:Y:S02]  /*7970*/  HADD2.F32 R90, -RZ, R90.H1_H1 ;  /* 0x3000005aff5a7230 */ /* 0x000fe40000004100 */
        /* <DEDUP_REMOVED lines=13> */
[----:B------:R-:W-:Y:S02]  /*7a50*/  HADD2.F32 R97, -RZ, R98.H0_H0 ;  /* 0x20000062ff617230 */ /* 0x000fe40000004100 */
[----:B------:R-:W-:Y:S01]  /*7a60*/  FMUL R67, R74, R67 ;  /* 0x000000434a437220 */ /* 0x000fe20000400000 */
[----:B------:R-:W-:Y:S02]  /*7a70*/  HADD2.F32 R21, -RZ, R20.H0_H0 ;  /* 0x20000014ff157230 */ /* 0x000fe40000004100 */
[----:B------:R-:W-:Y:S01]  /*7a80*/  FFMA R66, R13, UR39, R66 ;  /* 0x000000270d427c23 */ /* 0x000fe20008000042 */
[-C--:B------:R-:W-:Y:S01]  /*7a90*/  F2FP.F16.E4M3.UNPACK_B R105, R102.reuse ;  /* 0x00000066ff69723e */ /* 0x080fe200020006ff */
[----:B------:R-:W-:Y:S01]  /*7aa0*/  FFMA R67, R12, UR39, R67 ;  /* 0x000000270c437c23 */ /* 0x000fe20008000043 */
[----:B------:R-:W-:Y:S01]  /*7ab0*/  FFMA R68, R15, UR39, R68 ;  /* 0x000000270f447c23 */ /* 0x000fe20008000044 */
[----:B------:R-:W-:Y:S01]  /*7ac0*/  F2FP.F16.E4M3.UNPACK_B R104, R102.H1 ;  /* 0x00000066ff68723e */ /* 0x000fe200030006ff */
[----:B------:R-:W-:Y:S01]  /*7ad0*/  FFMA R69, R14, UR39, R69 ;  /* 0x000000270e457c23 */ /* 0x000fe20008000045 */
[----:B------:R-:W-:Y:S01]  /*7ae0*/  HADD2.F32 R98, -RZ, R98.H1_H1 ;  /* 0x30000062ff627230 */ /* 0x000fe20000004100 */
[----:B------:R-:W-:Y:S01]  /*7af0*/  F2FP.SATFINITE.E4M3.F32.PACK_AB_MERGE_C R148, R67, R66, RZ ;  /* 0x000000424394723e */ /* 0x000fe200048070ff */
[--C-:B------:R-:W-:Y:S02]  /*7b00*/  HADD2.F32 R101, -RZ, R105.reuse.H0_H0 ;  /* 0x20000069ff657230 */ /* 0x100fe40000004100 */
[C---:B------:R-:W-:Y:S01]  /*7b10*/  FMUL R70, R74.reuse, R70 ;  /* 0x000000464a467220 */ /* 0x040fe20000400000 */
[----:B------:R-:W-:Y:S01]  /*7b20*/  HADD2.F32 R20, -RZ, R20.H1_H1 ;  /* 0x30000014ff147230 */ /* 0x000fe20000004100 */
[----:B------:R-:W-:Y:S01]  /*7b30*/  F2FP.SATFINITE.E4M3.F32.PACK_AB_MERGE_C R148, R65, R64, R148 ;  /* 0x000000404194723e */ /* 0x000fe20004807094 */
[----:B------:R-:W-:Y:S02]  /*7b40*/  HADD2.F32 R102, -RZ, R105.H1_H1 ;  /* 0x30000069ff667230 */ /* 0x000fe40000004100 */
[----:B------:R-:W-:Y:S01]  /*7b50*/  FFMA R70, R21, UR39, R70 ;  /* 0x0000002715467c23 */ /* 0x000fe20008000046 */
[C---:B------:R-:W-:Y:S01]  /*7b60*/  FMUL R71, R74.reuse, R71 ;  /* 0x000000474a477220 */ /* 0x040fe20000400000 */
[--C-:B------:R-:W-:Y:S02]  /*7b70*/  HADD2.F32 R79, -RZ, R80.reuse.H0_H0 ;  /* 0x20000050ff4f7230 */ /* 0x100fe40000004100 */
[----:B------:R-:W-:Y:S01]  /*7b80*/  FMUL R58, R74, R58 ;  /* 0x0000003a4a3a7220 */ /* 0x000fe20000400000 */
[----:B------:R-:W-:Y:S02]  /*7b90*/  HADD2.F32 R80, -RZ, R80.H1_H1 ;  /* 0x30000050ff507230 */ /* 0x000fe40000004100 */
[----:B------:R-:W-:Y:S01]  /*7ba0*/  FFMA R71, R20, UR39, R71 ;  /* 0x0000002714477c23 */ /* 0x000fe20008000047 */
[-C--:B------:R-:W-:Y:S01]  /*7bb0*/  F2FP.F16.E4M3.UNPACK_B R106, R103.reuse ;  /* 0x00000067ff6a723e */ /* 0x080fe200020006ff */
[----:B------:R-:W-:Y:S01]  /*7bc0*/  FFMA R56, R77, UR39, R56 ;  /* 0x000000274d387c23 */ /* 0x000fe20008000038 */
[----:B------:R-:W-:Y:S01]  /*7bd0*/  FFMA R57, R78, UR39, R57 ;  /* 0x000000274e397c23 */ /* 0x000fe20008000039 */
[----:B------:R-:W-:Y:S01]  /*7be0*/  F2FP.F16.E4M3.UNPACK_B R108, R103.H1 ;  /* 0x00000067ff6c723e */ /* 0x000fe200030006ff */
[----:B------:R-:W-:Y:S01]  /*7bf0*/  FFMA R58, R79, UR39, R58 ;  /* 0x000000274f3a7c23 */ /* 0x000fe2000800003a */
[----:B------:R-:W-:Y:S01]  /*7c00*/  F2FP.SATFINITE.E4M3.F32.PACK_AB_MERGE_C R149, R71, R70, RZ ;  /* 0x000000464795723e */ /* 0x000fe200048070ff */
[----:B------:R-:W-:Y:S02]  /*7c10*/  HADD2.F32 R105, -RZ, R106.H0_H0 ;  /* 0x2000006aff697230 */ /* 0x000fe40000004100 */
[----:B------:R-:W-:Y:S01]  /*7c20*/  FMUL R59, R74, R59 ;  /* 0x0000003b4a3b7220 */ /* 0x000fe20000400000 */
[----:B------:R-:W-:Y:S01]  /*7c30*/  HADD2.F32 R83, -RZ, R84.H0_H0 ;  /* 0x20000054ff537230 */ /* 0x000fe20000004100 */
[----:B------:R-:W-:Y:S01]  /*7c40*/  F2FP.SATFINITE.E4M3.F32.PACK_AB_MERGE_C R149, R69, R68, R149 ;  /* 0x000000444595723e */ /* 0x000fe20004807095 */
[----:B------:R-:W-:Y:S02]  /*7c50*/  HADD2.F32 R106, -RZ, R106.H1_H1 ;  /* 0x3000006aff6a7230 */ /* 0x000fe40000004100 */
[----:B------:R-:W-:Y:S01]  /*7c60*/  FFMA R59, R80, UR39, R59 ;  /* 0x00000027503b7c23 */ /* 0x000fe2000800003b */
[----:B------:R-:W-:Y:S01]  /*7c70*/  FFMA R60, R81, UR39, R60 ;  /* 0x00000027513c7c23 */ /* 0x000fe2000800003c */
[----:B------:R-:W-:Y:S01]  /*7c80*/  FFMA R61, R82, UR39, R61 ;  /* 0x00000027523d7c23 */ /* 0x000fe2000800003d */
[----:B------:R1:W-:Y:S01]  /*7c90*/  STS.64 [R139+UR44+0x1f80], R148 ;  /* 0x001f80948b007988 */ /* 0x0003e20008000a2c */
[C---:B------:R-:W-:Y:S01]  /*7ca0*/  FMUL R62, R74.reuse, R62 ;  /* 0x0000003e4a3e7220 */ /* 0x040fe20000400000 */
[----:B------:R-:W-:Y:S01]  /*7cb0*/  F2FP.SATFINITE.E4M3.F32.PACK_AB_MERGE_C R150, R59, R58, RZ ;  /* 0x0000003a3b96723e */ /* 0x000fe200048070ff */
[----:B------:R-:W-:Y:S02]  /*7cc0*/  HADD2.F32 R84, -RZ, R84.H1_H1 ;  /* 0x30000054ff547230 */ /* 0x000fe40000004100 */
[----:B------:R-:W-:Y:S01]  /*7cd0*/  FMUL R63, R74, R63 ;  /* 0x0000003f4a3f7220 */ /* 0x000fe20000400000 */
[--C-:B------:R-:W-:Y:S01]  /*7ce0*/  HADD2.F32 R87, -RZ, R88.reuse.H0_H0 ;  /* 0x20000058ff577230 */ /* 0x100fe20000004100 */
[----:B------:R-:W-:Y:S01]  /*7cf0*/  F2FP.SATFINITE.E4M3.F32.PACK_AB_MERGE_C R150, R57, R56, R150 ;  /* 0x000000383996723e */ /* 0x000fe20004807096 */
[----:B------:R-:W-:Y:S01]  /*7d00*/  FFMA R62, R83, UR39, R62 ;  /* 0x00000027533e7c23 */ /* 0x000fe2000800003e */
[----:B------:R-:W-:Y:S01]  /*7d10*/  FFMA R63, R84, UR39, R63 ;  /* 0x00000027543f7c23 */ /* 0x000fe2000800003f */
[----:B------:R-:W-:Y:S01]  /*7d20*/  FFMA R48, R85, UR39, R48 ;  /* 0x0000002755307c23 */ /* 0x000fe20008000030 */
[----:B------:R-:W-:Y:S01]  /*7d30*/  F2FP.F16.E4M3.UNPACK_B R113, R110 ;  /* 0x0000006eff71723e */ /* 0x000fe200020006ff */
[----:B------:R-:W-:Y:S01]  /*7d40*/  FFMA R49, R86, UR39, R49 ;  /* 0x0000002756317c23 */ /* 0x000fe20008000031 */
        /* <DEDUP_REMOVED lines=9> */
[----:B------:R-:W-:Y:S01]  /*7de0*/  F2FP.F16.E4M3.UNPACK_B R112, R110.H1 ;  /* 0x0000006eff70723e */ /* 0x000fe200030006ff */
[----:B------:R3:W-:Y:S01]  /*7df0*/  STS.64 [R139+UR44+0x2380], R150 ;  /* 0x002380968b007988 */ /* 0x0007e20008000a2c */
[----:B------:R-:W-:Y:S01]  /*7e00*/  FFMA R53, R90, UR39, R53 ;  /* 0x000000275a357c23 */ /* 0x000fe20008000035 */
[----:B------:R-:W-:Y:S01]  /*7e10*/  F2FP.SATFINITE.E4M3.F32.PACK_AB_MERGE_C R152, R51, R50, RZ ;  /* 0x000000323398723e */ /* 0x000fe200048070ff */
[--C-:B------:R-:W-:Y:S02]  /*7e20*/  HADD2.F32 R109, -RZ, R113.reuse.H0_H0 ;  /* 0x20000071ff6d7230 */ /* 0x100fe40000004100 */
[C---:B------:R-:W-:Y:S01]  /*7e30*/  FMUL R54, R74.reuse, R54 ;  /* 0x000000364a367220 */ /* 0x040fe20000400000 */
[----:B------:R-:W-:Y:S01]  /*7e40*/  HADD2.F32 R92, -RZ, R92.H1_H1 ;  /* 0x3000005cff5c7230 */ /* 0x000fe20000004100 */
[----:B-1----:R-:W-:Y:S01]  /*7e50*/  F2FP.SATFINITE.E4M3.F32.PACK_AB_MERGE_C R148, R49, R48, R152 ;  /* 0x000000303194723e */ /* 0x002fe20004807098 */
        /* <DEDUP_REMOVED lines=20> */
[----:B------:R-:W-:Y:S01]  /*7fa0*/  FMUL R46, R74, R46 ;  /* 0x0000002e4a2e7220 */ /* 0x000fe20000400000 */
[----:B------:R1:W-:Y:S01]  /*7fb0*/  STS.64 [R139+UR44+0x2780], R148 ;  /* 0x002780948b007988 */ /* 0x0003e20008000a2c */
[----:B------:R-:W-:Y:S02]  /*7fc0*/  HADD2.F32 R100, -RZ, R100.H1_H1 ;  /* 0x30000064ff647230 */ /* 0x000fe40000004100 */
[----:B------:R-:W-:Y:S01]  /*7fd0*/  FFMA R45, R98, UR39, R45 ;  /* 0x00000027622d7c23 */ /* 0x000fe2000800002d */
[----:B------:R-:W-:Y:S01]  /*7fe0*/  F2FP.F16.E4M3.UNPACK_B R121, R118 ;  /* 0x00000076ff79723e */ /* 0x000fe200020006ff */
[----:B------:R-:W-:Y:S01]  /*7ff0*/  FFMA R46, R99, UR39, R46 ;  /* 0x00000027632e7c23 */ /* 0x000fe2000800002e */
[----:B---3--:R-:W-:Y:S01]  /*8000*/  F2FP.SATFINITE.E4M3.F32.PACK_AB_MERGE_C R150, R43, R42, RZ ;  /* 0x0000002a2b96723e */ /* 0x008fe200048070ff */
[C---:B------:R-:W-:Y:S01]  /*8010*/  FMUL R47, R74.reuse, R47 ;  /* 0x0000002f4a2f7220 */ /* 0x040fe20000400000 */
[--C-:B------:R-:W-:Y:S02]  /*8020*/  HADD2.F32 R103, -RZ, R104.reuse.H0_H0 ;  /* 0x20000068ff677230 */ /* 0x100fe40000004100 */
[----:B------:R-:W-:Y:S01]  /*8030*/  FMUL R34, R74, R34 ;  /* 0x000000224a227220 */ /* 0x000fe20000400000 */
[----:B------:R-:W-:Y:S01]  /*8040*/  HADD2.F32 R104, -RZ, R104.H1_H1 ;  /* 0x30000068ff687230 */ /* 0x000fe20000004100 */
[----:B------:R-:W-:Y:S01]  /*8050*/  F2FP.SATFINITE.E4M3.F32.PACK_AB_MERGE_C R150, R41, R40, R150 ;  /* 0x000000282996723e */ /* 0x000fe20004807096 */
[----:B------:R-:W-:Y:S01]  /*8060*/  FFMA R47, R100, UR39, R47 ;  /* 0x00000027642f7c23 */ /* 0x000fe2000800002f */
[----:B------:R-:W-:Y:S01]  /*8070*/  FMUL R35, R74, R35 ;  /* 0x000000234a237220 */ /* 0x000fe20000400000 */
[----:B------:R-:W-:Y:S01]  /*8080*/  FFMA R32, R101, UR39, R32 ;  /* 0x0000002765207c23 */ /* 0x000fe20008000020 */
[----:B------:R-:W-:Y:S01]  /*8090*/  FFMA R33, R102, UR39, R33 ;  /* 0x0000002766217c23 */ /* 0x000fe20008000021 */
[--C-:B------:R-:W-:Y:S02]  /*80a0*/  HADD2.F32 R107, -RZ, R108.reuse.H0_H0 ;  /* 0x2000006cff6b7230 */ /* 0x100fe40000004100 */
[----:B------:R-:W-:Y:S01]  /*80b0*/  FFMA R34, R103, UR39, R34 ;  /* 0x0000002767227c23 */ /* 0x000fe20008000022 */
[----:B------:R-:W-:Y:S01]  /*80c0*/  FMUL R38, R74, R38 ;  /* 0x000000264a267220 */ /* 0x000fe20000400000 */
[----:B------:R-:W-:Y:S02]  /*80d0*/  HADD2.F32 R108, -RZ, R108.H1_H1 ;  /* 0x3000006cff6c7230 */ /* 0x000fe40000004100 */
        /* <DEDUP_REMOVED lines=11> */
[----:B------:R-:W-:Y:S01]  /*8190*/  F2FP.F16.E4M3.UNPACK_B R120, R118.H1 ;  /* 0x00000076ff78723e */ /* 0x000fe200030006ff */
[----:B------:R-:W-:Y:S01]  /*81a0*/  FFMA R25, R110, UR39, R25 ;  /* 0x000000276e197c23 */ /* 0x000fe20008000019 */
[--C-:B------:R-:W-:Y:S02]  /*81b0*/  HADD2.F32 R115, -RZ, R116.reuse.H0_H0 ;  /* 0x20000074ff737230 */ /* 0x100fe40000004100 */
[----:B------:R-:W-:Y:S01]  /*81c0*/  FFMA R26, R111, UR39, R26 ;  /* 0x000000276f1a7c23 */ /* 0x000fe2000800001a */
[----:B------:R-:W-:Y:S01]  /*81d0*/  FMUL R30, R74, R30 ;  /* 0x0000001e4a1e7220 */ /* 0x000fe20000400000 */
[----:B------:R-:W-:Y:S01]  /*81e0*/  HADD2.F32 R116, -RZ, R116.H1_H1 ;  /* 0x30000074ff747230 */ /* 0x000fe20000004100 */
[----:B------:R-:W-:Y:S01]  /*81f0*/  F2FP.F16.E4M3.UNPACK_B R122, R119 ;  /* 0x00000077ff7a723e */ /* 0x000fe200020006ff */
[--C-:B------:R-:W-:Y:S02]  /*8200*/  HADD2.F32 R117, -RZ, R121.reuse.H0_H0 ;  /* 0x20000079ff757230 */ /* 0x100fe40000004100 */
[----:B------:R-:W-:Y:S01]  /*8210*/  FFMA R27, R112, UR39, R27 ;  /* 0x00000027701b7c23 */ /* 0x000fe2000800001b */
[----:B------:R-:W-:Y:S01]  /*8220*/  FMUL R31, R74, R31 ;  /* 0x0000001f4a1f7220 */ /* 0x000fe20000400000 */
[----:B------:R-:W-:Y:S01]  /*8230*/  FFMA R28, R113, UR39, R28 ;  /* 0x00000027711c7c23 */ /* 0x000fe2000800001c */
[----:B------:R-:W-:Y:S01]  /*8240*/  HADD2.F32 R118, -RZ, R121.H1_H1 ;  /* 0x30000079ff767230 */ /* 0x000fe20000004100 */
[----:B------:R-:W-:Y:S01]  /*8250*/  F2FP.F16.E4M3.UNPACK_B R124, R119.H1 ;  /* 0x00000077ff7c723e */ /* 0x000fe200030006ff */
[----:B------:R-:W-:Y:S01]  /*8260*/  FFMA R29, R114, UR39, R29 ;  /* 0x00000027721d7c23 */ /* 0x000fe2000800001d */
[--C-:B------:R-:W-:Y:S02]  /*8270*/  HADD2.F32 R119, -RZ, R120.reuse.H0_H0 ;  /* 0x20000078ff777230 */ /* 0x100fe40000004100 */
[----:B------:R-:W-:Y:S01]  /*8280*/  FFMA R30, R115, UR39, R30 ;  /* 0x00000027731e7c23 */ /* 0x000fe2000800001e */
[----:B------:R-:W-:Y:S02]  /*8290*/  HADD2.F32 R120, -RZ, R120.H1_H1 ;  /* 0x30000078ff787230 */ /* 0x000fe40000004100 */
[----:B------:R-:W-:Y:S01]  /*82a0*/  FMUL R6, R74, R6 ;  /* 0x000000064a067220 */ /* 0x000fe20000400000 */
[--C-:B------:R-:W-:Y:S02]  /*82b0*/  HADD2.F32 R121, -RZ, R122.reuse.H0_H0 ;  /* 0x2000007aff797230 */ /* 0x100fe40000004100 */
[----:B------:R-:W-:Y:S01]  /*82c0*/  FFMA R31, R116, UR39, R31 ;  /* 0x00000027741f7c23 */ /* 0x000fe2000800001f */
[----:B------:R-:W-:Y:S01]  /*82d0*/  FMUL R7, R74, R7 ;  /* 0x000000074a077220 */ /* 0x000fe20000400000 */
[----:B------:R-:W-:Y:S01]  /*82e0*/  FFMA R4, R117, UR39, R4 ;  /* 0x0000002775047c23 */ /* 0x000fe20008000004 */
[----:B------:R-:W-:Y:S02]  /*82f0*/  HADD2.F32 R122, -RZ, R122.H1_H1 ;  /* 0x3000007aff7a7230 */ /* 0x000fe40000004100 */
[----:B------:R-:W-:Y:S01]  /*8300*/  FFMA R5, R118, UR39, R5 ;  /* 0x0000002776057c23 */ /* 0x000fe20008000005 */
[--C-:B------:R-:W-:Y:S02]  /*8310*/  HADD2.F32 R123, -RZ, R124.reuse.H0_H0 ;  /* 0x2000007cff7b7230 */ /* 0x100fe40000004100 */
[----:B------:R-:W-:Y:S01]  /*8320*/  FFMA R6, R119, UR39, R6 ;  /* 0x0000002777067c23 */ /* 0x000fe20008000006 */
[----:B------:R-:W-:Y:S02]  /*8330*/  HADD2.F32 R124, -RZ, R124.H1_H1 ;  /* 0x3000007cff7c7230 */ /* 0x000fe40000004100 */
[----:B------:R-:W-:Y:S01]  /*8340*/  FMUL R10, R74, R10 ;  /* 0x0000000a4a0a7220 */ /* 0x000fe20000400000 */
[----:B------:R-:W-:Y:S01]  /*8350*/  FFMA R7, R120, UR39, R7 ;  /* 0x0000002778077c23 */ /* 0x000fe20008000007 */
[----:B------:R-:W-:Y:S01]  /*8360*/  FMUL R11, R74, R11 ;  /* 0x0000000b4a0b7220 */ /* 0x000fe20000400000 */
[----:B------:R-:W-:Y:S01]  /*8370*/  FFMA R8, R121, UR39, R8 ;  /* 0x0000002779087c23 */ /* 0x000fe20008000008 */
[----:B------:R-:W-:Y:S01]  /*8380*/  FFMA R9, R122, UR39, R9 ;  /* 0x000000277a097c23 */ /* 0x000fe20008000009 */
[----:B------:R-:W-:Y:S01]  /*8390*/  FFMA R10, R123, UR39, R10 ;  /* 0x000000277b0a7c23 */ /* 0x000fe2000800000a */
[----:B------:R-:W-:Y:S01]  /*83a0*/  FFMA R11, R124, UR39, R11 ;  /* 0x000000277c0b7c23 */ /* 0x000fe2000800000b */
[----:B------:R-:W-:Y:S01]  /*83b0*/  F2FP.SATFINITE.E4M3.F32.PACK_AB_MERGE_C R156, R31, R30, RZ ;  /* 0x0000001e1f9c723e */ /* 0x000fe200048070ff */
[----:B------:R-:W-:Y:S01]  /*83c0*/  UIADD3 UR32, UPT, UPT, UR38, 0x1, URZ ;  /* 0x0000000126207890 */ /* 0x000fe2000fffe0ff */
[----:B------:R-:W-:Y:S01]  /*83d0*/  F2FP.SATFINITE.E4M3.F32.PACK_AB_MERGE_C R151, R47, R46, RZ ;  /* 0x0000002e2f97723e */ /* 0x000fe200048070ff */
[----:B------:R-:W-:Y:S01]  /*83e0*/  BSSY.RECONVERGENT B0, `(.L_x_128) ;  /* 0x0000042000007945 */ /* 0x000fe20003800200 */
[----:B------:R-:W-:Y:S02]  /*83f0*/  F2FP.SATFINITE.E4M3.F32.PACK_AB_MERGE_C R152, R35, R34, RZ ;  /* 0x000000222398723e */ /* 0x000fe400048070ff */
[----:B------:R-:W-:Y:S02]  /*8400*/  F2FP.SATFINITE.E4M3.F32.PACK_AB_MERGE_C R153, R39, R38, RZ ;  /* 0x000000262799723e */ /* 0x000fe400048070ff */
[----:B------:R-:W-:Y:S02]  /*8410*/  F2FP.SATFINITE.E4M3.F32.PACK_AB_MERGE_C R154, R27, R26, RZ ;  /* 0x0000001a1b9a723e */ /* 0x000fe400048070ff */
[----:B------:R-:W-:Y:S02]  /*8420*/  F2FP.SATFINITE.E4M3.F32.PACK_AB_MERGE_C R158, R7, R6, RZ ;  /* 0x00000006079e723e */ /* 0x000fe400048070ff */
[----:B------:R-:W-:Y:S02]  /*8430*/  F2FP.SATFINITE.E4M3.F32.PACK_AB_MERGE_C R159, R11, R10, RZ ;  /* 0x0000000a0b9f723e */ /* 0x000fe400048070ff */
[----:B------:R-:W-:Y:S02]  /*8440*/  F2FP.SATFINITE.E4M3.F32.PACK_AB_MERGE_C R155, R29, R28, R156 ;  /* 0x0000001c1d9b723e */ /* 0x000fe4000480709c */
[----:B------:R-:W-:Y:S02]  /*8450*/  F2FP.SATFINITE.E4M3.F32.PACK_AB_MERGE_C R151, R45, R44, R151 ;  /* 0x0000002c2d97723e */ /* 0x000fe40004807097 */
[----:B------:R-:W-:Y:S02]  /*8460*/  F2FP.SATFINITE.E4M3.F32.PACK_AB_MERGE_C R152, R33, R32, R152 ;  /* 0x000000202198723e */ /* 0x000fe40004807098 */
[----:B------:R-:W-:Y:S01]  /*8470*/  F2FP.SATFINITE.E4M3.F32.PACK_AB_MERGE_C R153, R37, R36, R153 ;  /* 0x000000242599723e */ /* 0x000fe20004807099 */
[----:B------:R1:W-:Y:S01]  /*8480*/  STS.64 [R139+UR44+0x2b80], R150 ;  /* 0x002b80968b007988 */ /* 0x0003e20008000a2c */
[----:B------:R-:W-:Y:S02]  /*8490*/  F2FP.SATFINITE.E4M3.F32.PACK_AB_MERGE_C R154, R25, R24, R154 ;  /* 0x00000018199a723e */ /* 0x000fe4000480709a */
[----:B------:R-:W-:Y:S02]  /*84a0*/  F2FP.SATFINITE.E4M3.F32.PACK_AB_MERGE_C R156, R5, R4, R158 ;  /* 0x00000004059c723e */ /* 0x000fe4000480709e */
[----:B------:R-:W-:Y:S01]  /*84b0*/  F2FP.SATFINITE.E4M3.F32.PACK_AB_MERGE_C R157, R9, R8, R159 ;  /* 0x00000008099d723e */ /* 0x000fe2000480709f */
[----:B------:R1:W-:Y:S06]  /*84c0*/  STS.64 [R139+UR44+0x2f80], R152 ;  /* 0x002f80988b007988 */ /* 0x0003ec0008000a2c */
[----:B------:R1:W-:Y:S06]  /*84d0*/  STS.64 [R139+UR44+0x3380], R154 ;  /* 0x0033809a8b007988 */ /* 0x0003ec0008000a2c */
[----:B------:R1:W-:Y:S01]  /*84e0*/  STS.64 [R139+UR44+0x3780], R156 ;  /* 0x0037809c8b007988 */ /* 0x0003e20008000a2c */
[----:B------:R-:W-:Y:S01]  /*84f0*/  @!PT LDS RZ, [RZ] ;  /* 0x00000000fffff984 */ /* 0x000fe20000000800 */
[----:B------:R-:W-:Y:S01]  /*8500*/  @!PT LDS RZ, [RZ] ;  /* 0x00000000fffff984 */ /* 0x000fe20000000800 */
[----:B------:R-:W-:Y:S01]  /*8510*/  @!PT LDS RZ, [RZ] ;  /* 0x00000000fffff984 */ /* 0x000fe20000000800 */
[----:B------:R-:W-:Y:S01]  /*8520*/  @!PT LDS RZ, [RZ] ;  /* 0x00000000fffff984 */ /* 0x000fe20000000800 */
[----:B------:R3:W-:Y:S06]  /*8530*/  MEMBAR.ALL.CTA ;  /* 0x0000000000007992 */ /* 0x0007ec0000008000 */
[----:B---3--:R-:W3:Y:S02]  /*8540*/  FENCE.VIEW.ASYNC.S ;  /* 0x00000000000073c6 */ /* 0x008ee40000000000 */
[----:B---3--:R-:W-:Y:S06]  /*8550*/  BAR.SYNC.DEFER_BLOCKING 0x1, 0x80 ;  /* 0x0042000000007b1d */ /* 0x008fec0000010000 */
[----:B------:R-:W-:Y:S05]  /*8560*/  @P0 BRA `(.L_x_129) ;  /* 0x0000000000a40947 */ /* 0x000fea0003800000 */
[----:B------:R-:W-:Y:S01]  /*8570*/  R2UR UR18, R135 ;  /* 0x00000000871272ca */ /* 0x000fe200000e0000 */
[----:B------:R-:W-:Y:S01]  /*8580*/  UIADD3 UR34, UP0, UPT, UR48, 0x680, URZ ;  /* 0x0000068030227890 */ /* 0x000fe2000ff1e0ff */
[----:B------:R-:W-:Y:S01]  /*8590*/  R2UR UR17, R133 ;  /* 0x00000000851172ca */ /* 0x000fe200000e0000 */
[----:B------:R-:W-:Y:S02]  /*85a0*/  UIADD3 UR16, UPT, UPT, UR44, 0x1f80, URZ ;  /* 0x00001f802c107890 */ /* 0x000fe4000fffe0ff */
[----:B------:R-:W-:Y:S01]  /*85b0*/  UIADD3.X UR35, UPT, UPT, URZ, UR49, URZ, UP0, !UPT ;  /* 0x00000031ff237290 */ /* 0x000fe200087fe4ff */
[----:B------:R-:W-:Y:S01]  /*85c0*/  UMOV UR19, UR36 ;  /* 0x0000002400137c82 */ /* 0x000fe20008000000 */
[----:B------:R-:W-:Y:S01]  /*85d0*/  UIADD3 UR12, UPT, UPT, UR44, 0x2380, URZ ;  /* 0x000023802c0c7890 */ /* 0x000fe2000fffe0ff */
[----:B------:R-:W-:Y:S01]  /*85e0*/  UMOV UR15, UR36 ;  /* 0x00000024000f7c82 */ /* 0x000fe20008000000 */
[----:B------:R-:W-:Y:S04]  /*85f0*/  UIADD3 UR8, UPT, UPT, UR44, 0x2780, URZ ;  /* 0x000027802c087890 */ /* 0x000fe8000fffe0ff */
[----:B------:R-:W-:Y:S02]  /*8600*/  USHF.L.U32 UR18, UR18, 0x6, URZ ;  /* 0x0000000612127899 */ /* 0x000fe400080006ff */
[----:B------:R-:W-:Y:S01]  /*8610*/  UIMAD UR17, UR17, 0x70, URZ ;  /* 0x00000070111178a4 */ /* 0x000fe2000f8e02ff */
[----:B------:R-:W-:Y:S01]  /*8620*/  UMOV UR11, UR36 ;  /* 0x00000024000b7c82 */ /* 0x000fe20008000000 */
[----:B------:R-:W-:Y:S02]  /*8630*/  UIADD3 UR4, UPT, UPT, UR44, 0x2b80, URZ ;  /* 0x00002b802c047890 */ /* 0x000fe4000fffe0ff */
[----:B------:R-:W-:Y:S01]  /*8640*/  UIADD3 UR13, UPT, UPT, UR17, 0x10, URZ ;  /* 0x00000010110d7890 */ /* 0x000fe2000fffe0ff */
[----:B------:R-:W-:Y:S01]  /*8650*/  UMOV UR14, UR18 ;  /* 0x00000012000e7c82 */ /* 0x000fe20008000000 */
[----:B------:R-:W-:Y:S03]  /*8660*/  UIADD3 UR9, UPT, UPT, UR17, 0x20, URZ ;  /* 0x0000002011097890 */ /* 0x000fe6000fffe0ff */
[----:B------:R3:W-:Y:S01]  /*8670*/  UTMASTG.3D [UR16], [UR34] ;  /* 0x00000010220073b5 */ /* 0x0007e20008010000 */
[----:B------:R-:W-:Y:S01]  /*8680*/  UMOV UR10, UR18 ;  /* 0x00000012000a7c82 */ /* 0x000fe20008000000 */
[----:B------:R-:W-:Y:S01]  /*8690*/  UIADD3 UR5, UPT, UPT, UR17, 0x30, URZ ;  /* 0x0000003011057890 */ /* 0x000fe2000fffe0ff */
[----:B------:R-:W-:Y:S01]  /*86a0*/  UMOV UR7, UR36 ;  /* 0x0000002400077c82 */ /* 0x000fe20008000000 */
[----:B------:R-:W-:Y:S01]  /*86b0*/  UMOV UR6, UR18 ;  /* 0x0000001200067c82 */ /* 0x000fe20008000000 */
[----:B------:R-:W-:Y:S01]  /*86c0*/  UIADD3 UR20, UPT, UPT, UR44, 0x2f80, URZ ;  /* 0x00002f802c147890 */ /* 0x000fe2000fffe0ff */
[----:B------:R3:W-:Y:S01]  /*86d0*/  UTMASTG.3D [UR12], [UR34] ;  /* 0x0000000c220073b5 */ /* 0x0007e20008010000 */
[----:B------:R-:W-:Y:S01]  /*86e0*/  UIADD3 UR21, UPT, UPT, UR17, 0x40, URZ ;  /* 0x0000004011157890 */ /* 0x000fe2000fffe0ff */
[----:B------:R-:W-:Y:S01]  /*86f0*/  UMOV UR23, UR36 ;  /* 0x0000002400177c82 */ /* 0x000fe20008000000 */
[----:B------:R-:W-:Y:S01]  /*8700*/  UMOV UR22, UR18 ;  /* 0x0000001200167c82 */ /* 0x000fe20008000000 */
[----:B------:R-:W-:Y:S02]  /*8710*/  UIADD3 UR24, UPT, UPT, UR44, 0x3380, URZ ;  /* 0x000033802c187890 */ /* 0x000fe4000fffe0ff */
[----:B------:R-:W-:Y:S01]  /*8720*/  UIADD3 UR25, UPT, UPT, UR17, 0x50, URZ ;  /* 0x0000005011197890 */ /* 0x000fe2000fffe0ff */
[----:B------:R3:W-:Y:S01]  /*8730*/  UTMASTG.3D [UR8], [UR34] ;  /* 0x00000008220073b5 */ /* 0x0007e20008010000 */
[----:B------:R-:W-:Y:S01]  /*8740*/  UMOV UR27, UR36 ;  /* 0x00000024001b7c82 */ /* 0x000fe20008000000 */
[----:B------:R-:W-:Y:S01]  /*8750*/  UMOV UR26, UR18 ;  /* 0x00000012001a7c82 */ /* 0x000fe20008000000 */
[----:B------:R-:W-:Y:S02]  /*8760*/  UIADD3 UR28, UPT, UPT, UR44, 0x3780, URZ ;  /* 0x000037802c1c7890 */ /* 0x000fe4000fffe0ff */
[----:B------:R-:W-:Y:S01]  /*8770*/  UIADD3 UR29, UPT, UPT, UR17, 0x60, URZ ;  /* 0x00000060111d7890 */ /* 0x000fe2000fffe0ff */
[----:B------:R-:W-:Y:S01]  /*8780*/  UMOV UR31, UR36 ;  /* 0x00000024001f7c82 */ /* 0x000fe20008000000 */
[----:B------:R3:W-:Y:S01]  /*8790*/  UTMASTG.3D [UR4], [UR34] ;  /* 0x00000004220073b5 */ /* 0x0007e20008010000 */
[----:B------:R-:W-:Y:S01]  /*87a0*/  UMOV UR30, UR18 ;  /* 0x00000012001e7c82 */ /* 0x000fe20008000000 */
[----:B------:R3:W-:Y:S01]  /*87b0*/  UTMASTG.3D [UR20], [UR34] ;  /* 0x00000014220073b5 */ /* 0x0007e20008010000 */
[----:B------:R3:W-:Y:S04]  /*87c0*/  UTMASTG.3D [UR24], [UR34] ;  /* 0x00000018220073b5 */ /* 0x0007e80008010000 */
[----:B------:R3:W-:Y:S01]  /*87d0*/  UTMASTG.3D [UR28], [UR34] ;  /* 0x0000001c220073b5 */ /* 0x0007e20008010000 */
[----:B------:R0:W-:Y:S01]  /*87e0*/  UTMACMDFLUSH ;  /* 0x00000000000079b7 */ /* 0x0001e20000000000 */
[----:B---3--:R-:W-:Y:S04]  /*87f0*/  DEPBAR.LE SB0, 0x0 ;  /* 0x000080000000791a */ /* 0x008fe80000000000 */
.L_x_129:
[----:B------:R-:W-:Y:S05]  /*8800*/  BSYNC.RECONVERGENT B0 ;  /* 0x0000000000007941 */ /* 0x000fea0003800200 */
.L_x_128:
[----:B------:R-:W-:Y:S01]  /*8810*/  BAR.SYNC.DEFER_BLOCKING 0x1, 0x80 ;  /* 0x0042000000007b1d */ /* 0x000fe20000010000 */
[----:B------:R-:W-:Y:S01]  /*8820*/  ISETP.NE.AND P1, PT, R146, RZ, PT ;  /* 0x000000ff9200720c */ /* 0x000fe20003f25270 */
[----:B------:R-:W-:Y:S01]  /*8830*/  UISETP.NE.AND UP0, UPT, UR32, 0x4, UPT ;  /* 0x000000042000788c */ /* 0x000fe2000bf05270 */
[----:B------:R-:W-:Y:S01]  /*8840*/  ISETP.NE.AND P0, PT, R147, 0x2, PT ;  /* 0x000000029300780c */ /* 0x000fe20003f05270 */
[----:B------:R-:W-:Y:S02]  /*8850*/  IMAD.IADD R133, R73, 0x1, R125 ;  /* 0x0000000149857824 */ /* 0x000fe400078e027d */
[----:B------:R-:W-:Y:S01]  /*8860*/  USEL UR4, URZ, 0x1, UP0 ;  /* 0x00000001ff047887 */ /* 0x000fe20008000000 */
[----:B------:R-:W-:Y:S01]  /*8870*/  SEL R0, RZ, 0x1, P0 ;  /* 0x00000001ff007807 */ /* 0x000fe20000000000 */
[----:B------:R-:W-:Y:S01]  /*8880*/  USEL UR38, UR32, URZ, UP0 ;  /* 0x000000ff20267287 */ /* 0x000fe20008000000 */
[----:B------:R-:W-:Y:S01]  /*8890*/  SEL R147, R147, RZ, P0 ;  /* 0x000000ff93937207 */ /* 0x000fe20000000000 */
[----:B------:R-:W-:Y:S01]  /*88a0*/  IMAD.IADD R135, R75, 0x1, R132 ;  /* 0x000000014b877824 */ /* 0x000fe200078e0284 */
[----:B------:R-:W-:Y:S02]  /*88b0*/  LOP3.LUT R143, R143, R0, RZ, 0x3c, !PT ;  /* 0x000000008f8f7212 */ /* 0x000fe400078e3cff */
[----:B------:R-:W-:Y:S02]  /*88c0*/  LOP3.LUT R144, R144, UR4, RZ, 0x3c, !PT ;  /* 0x0000000490907c12 */ /* 0x000fe4000f8e3cff */
[----:B------:R-:W-:Y:S01]  /*88d0*/  @P1 R2UR UR36, R141 ;  /* 0x000000008d2412ca */ /* 0x000fe200000e0000 */
[----:B------:R-:W-:Y:S03]  /*88e0*/  @!UPT UIADD3 URZ, UPT, UPT, URZ, URZ, URZ ;  /* 0x000000fffffff290 */ /* 0x000fe6000fffe0ff */
[----:B------:R-:W-:Y:S11]  /*88f0*/  @P1 BRA `(.L_x_130) ;  /* 0xffffffd400941947 */ /* 0x000ff6000383ffff */
[----:B------:R-:W-:Y:S05]  /*8900*/  EXIT ;  /* 0x000000000000794d */ /* 0x000fea0003800000 */
.L_x_20:
[----:B--2---:R2:W1:Y:S02]  /*8910*/  SYNCS.PHASECHK.TRANS64.TRYWAIT P0, [R3+URZ+0x2f0], R2 ;  /* 0x0002f002030075a7 */ /* 0x00446400080011ff */
[----:B-1----:R-:W-:Y:S05]  /*8920*/  @!P0 NANOSLEEP.SYNCS 0x989680 ;  /* 0x009896800000895d */ /* 0x002fea0003900000 */
[----:B------:R-:W1:Y:S02]  /*8930*/  @!P0 SYNCS.PHASECHK.TRANS64 P0, [R3+URZ+0x2f0], R2 ;  /* 0x0002f002030085a7 */ /* 0x000e6400080010ff */
[----:B-1----:R-:W-:Y:S05]  /*8940*/  @!P0 BRA `(.L_x_20) ;  /* 0xfffffffc00f08947 */ /* 0x002fea000383ffff */
[----:B------:R-:W-:Y:S05]  /*8950*/  BRA `(.L_x_131) ;  /* 0xffffff9000207947 */ /* 0x000fea000383ffff */
.L_x_23:
[----:B-1----:R-:W-:Y:S07]  /*8960*/  MOV R2, UR33 ;  /* 0x0000002100027c02 */ /* 0x002fee0008000f00 */
.L_x_132:
[----:B-1----:R1:W2:Y:S02]  /*8970*/  SYNCS.PHASECHK.TRANS64.TRYWAIT P0, [R2+URZ+0x130], R5 ;  /* 0x00013005020075a7 */ /* 0x0022a400080011ff */
[----:B--2---:R-:W-:Y:S05]  /*8980*/  @!P0 NANOSLEEP.SYNCS 0x989680 ;  /* 0x009896800000895d */ /* 0x004fea0003900000 */
[----:B------:R-:W2:Y:S02]  /*8990*/  @!P0 SYNCS.PHASECHK.TRANS64 P0, [R2+URZ+0x130], R5 ;  /* 0x00013005020085a7 */ /* 0x000ea400080010ff */
[----:B--2---:R-:W-:Y:S05]  /*89a0*/  @!P0 BRA `(.L_x_132) ;  /* 0xfffffffc00f08947 */ /* 0x004fea000383ffff */
[----:B------:R-:W-:Y:S05]  /*89b0*/  BRA `(.L_x_22) ;  /* 0xffffff9000707947 */ /* 0x000fea000383ffff */
.L_x_29:
[----:B-1----:R-:W-:Y:S07]  /*89c0*/  MOV R2, UR17 ;  /* 0x0000001100027c02 */ /* 0x002fee0008000f00 */
.L_x_133:
[----:B-1----:R1:W2:Y:S02]  /*89d0*/  SYNCS.PHASECHK.TRANS64.TRYWAIT P0, [R2+URZ+0x130], R5 ;  /* 0x00013005020075a7 */ /* 0x0022a400080011ff */
[----:B--2---:R-:W-:Y:S05]  /*89e0*/  @!P0 NANOSLEEP.SYNCS 0x989680 ;  /* 0x009896800000895d */ /* 0x004fea0003900000 */
[----:B------:R-:W2:Y:S02]  /*89f0*/  @!P0 SYNCS.PHASECHK.TRANS64 P0, [R2+URZ+0x130], R5 ;  /* 0x00013005020085a7 */ /* 0x000ea400080010ff */
[----:B--2---:R-:W-:Y:S05]  /*8a00*/  @!P0 BRA `(.L_x_133) ;  /* 0xfffffffc00f08947 */ /* 0x004fea000383ffff */
[----:B------:R-:W-:Y:S05]  /*8a10*/  BRA `(.L_x_28) ;  /* 0xffffff9400187947 */ /* 0x000fea000383ffff */
.L_x_33:
[----:B-1----:R1:W2:Y:S02]  /*8a20*/  SYNCS.PHASECHK.TRANS64.TRYWAIT P0, [R2+URZ+0x280], R3 ;  /* 0x00028003020075a7 */ /* 0x0022a400080011ff */
[----:B--2---:R-:W-:Y:S05]  /*8a30*/  @!P0 NANOSLEEP.SYNCS 0x989680 ;  /* 0x009896800000895d */ /* 0x004fea0003900000 */
[----:B------:R-:W2:Y:S02]  /*8a40*/  @!P0 SYNCS.PHASECHK.TRANS64 P0, [R2+URZ+0x280], R3 ;  /* 0x00028003020085a7 */ /* 0x000ea400080010ff */
[----:B--2---:R-:W-:Y:S05]  /*8a50*/  @!P0 BRA `(.L_x_33) ;  /* 0xfffffffc00f08947 */ /* 0x004fea000383ffff */
[----:B------:R-:W-:Y:S05]  /*8a60*/  BRA `(.L_x_134) ;  /* 0xffffff9400a87947 */ /* 0x000fea000383ffff */
.L_x_37:
[----:B----4-:R-:W-:-:S07]  /*8a70*/  MOV R0, UR5 ;  /* 0x0000000500007c02 */ /* 0x010fce0008000f00 */
.L_x_135:
[----:B-1----:R1:W2:Y:S02]  /*8a80*/  SYNCS.PHASECHK.TRANS64.TRYWAIT P0, [R0+URZ], R3 ;  /* 0x00000003000075a7 */ /* 0x0022a400080011ff */
[----:B--2---:R-:W-:Y:S05]  /*8a90*/  @!P0 NANOSLEEP.SYNCS 0x989680 ;  /* 0x009896800000895d */ /* 0x004fea0003900000 */
[----:B------:R-:W2:Y:S02]  /*8aa0*/  @!P0 SYNCS.PHASECHK.TRANS64 P0, [R0+URZ], R3 ;  /* 0x00000003000085a7 */ /* 0x000ea400080010ff */
[----:B--2---:R-:W-:Y:S05]  /*8ab0*/  @!P0 BRA `(.L_x_135) ;  /* 0xfffffffc00f08947 */ /* 0x004fea000383ffff */
[----:B------:R-:W-:Y:S05]  /*8ac0*/  BRA `(.L_x_136) ;  /* 0xffffff9c00187947 */ /* 0x000fea000383ffff */
.L_x_38:
[----:B----4-:R-:W-:-:S07]  /*8ad0*/  MOV R0, UR5 ;  /* 0x0000000500007c02 */ /* 0x010fce0008000f00 */
.L_x_137:
[----:B-1----:R1:W2:Y:S02]  /*8ae0*/  SYNCS.PHASECHK.TRANS64.TRYWAIT P0, [R0+URZ], R3 ;  /* 0x00000003000075a7 */ /* 0x0022a400080011ff */
[----:B--2---:R-:W-:Y:S05]  /*8af0*/  @!P0 NANOSLEEP.SYNCS 0x989680 ;  /* 0x009896800000895d */ /* 0x004fea0003900000 */
[----:B------:R-:W2:Y:S02]  /*8b00*/  @!P0 SYNCS.PHASECHK.TRANS64 P0, [R0+URZ], R3 ;  /* 0x00000003000085a7 */ /* 0x000ea400080010ff */
[----:B--2---:R-:W-:Y:S05]  /*8b10*/  @!P0 BRA `(.L_x_137) ;  /* 0xfffffffc00f08947 */ /* 0x004fea000383ffff */
[----:B------:R-:W-:Y:S05]  /*8b20*/  BRA `(.L_x_138) ;  /* 0xffffff9c00247947 */ /* 0x000fea000383ffff */
.L_x_39:
[----:B----4-:R-:W-:-:S07]  /*8b30*/  MOV R0, UR5 ;  /* 0x0000000500007c02 */ /* 0x010fce0008000f00 */
.L_x_139:
[----:B-1----:R1:W2:Y:S02]  /*8b40*/  SYNCS.PHASECHK.TRANS64.TRYWAIT P0, [R0+URZ], R3 ;  /* 0x00000003000075a7 */ /* 0x0022a400080011ff */
[----:B--2---:R-:W-:Y:S05]  /*8b50*/  @!P0 NANOSLEEP.SYNCS 0x989680 ;  /* 0x009896800000895d */ /* 0x004fea0003900000 */
[----:B------:R-:W2:Y:S02]  /*8b60*/  @!P0 SYNCS.PHASECHK.TRANS64 P0, [R0+URZ], R3 ;  /* 0x00000003000085a7 */ /* 0x000ea400080010ff */
[----:B--2---:R-:W-:Y:S05]  /*8b70*/  @!P0 BRA `(.L_x_139) ;  /* 0xfffffffc00f08947 */ /* 0x004fea000383ffff */
[----:B------:R-:W-:Y:S05]  /*8b80*/  BRA `(.L_x_140) ;  /* 0xffffff9c00307947 */ /* 0x000fea000383ffff */
.L_x_40:
[----:B----4-:R-:W-:-:S07]  /*8b90*/  MOV R0, UR5 ;  /* 0x0000000500007c02 */ /* 0x010fce0008000f00 */
.L_x_141:
[----:B-1----:R1:W2:Y:S02]  /*8ba0*/  SYNCS.PHASECHK.TRANS64.TRYWAIT P0, [R0+URZ], R3 ;  /* 0x00000003000075a7 */ /* 0x0022a400080011ff */
[----:B--2---:R-:W-:Y:S05]  /*8bb0*/  @!P0 NANOSLEEP.SYNCS 0x989680 ;  /* 0x009896800000895d */ /* 0x004fea0003900000 */
[----:B------:R-:W2:Y:S02]  /*8bc0*/  @!P0 SYNCS.PHASECHK.TRANS64 P0, [R0+URZ], R3 ;  /* 0x00000003000085a7 */ /* 0x000ea400080010ff */
[----:B--2---:R-:W-:Y:S05]  /*8bd0*/  @!P0 BRA `(.L_x_141) ;  /* 0xfffffffc00f08947 */ /* 0x004fea000383ffff */
[----:B------:R-:W-:Y:S05]  /*8be0*/  BRA `(.L_x_142) ;  /* 0xffffff9c003c7947 */ /* 0x000fea000383ffff */
.L_x_41:
[----:B----4-:R-:W-:-:S07]  /*8bf0*/  MOV R0, UR5 ;  /* 0x0000000500007c02 */ /* 0x010fce0008000f00 */
.L_x_143:
[----:B-1----:R1:W2:Y:S02]  /*8c00*/  SYNCS.PHASECHK.TRANS64.TRYWAIT P0, [R0+URZ], R3 ;  /* 0x00000003000075a7 */ /* 0x0022a400080011ff */
[----:B--2---:R-:W-:Y:S05]  /*8c10*/  @!P0 NANOSLEEP.SYNCS 0x989680 ;  /* 0x009896800000895d */ /* 0x004fea0003900000 */
[----:B------:R-:W2:Y:S02]  /*8c20*/  @!P0 SYNCS.PHASECHK.TRANS64 P0, [R0+URZ], R3 ;  /* 0x00000003000085a7 */ /* 0x000ea400080010ff */
[----:B--2---:R-:W-:Y:S05]  /*8c30*/  @!P0 BRA `(.L_x_143) ;  /* 0xfffffffc00f08947 */ /* 0x004fea000383ffff */
[----:B------:R-:W-:Y:S05]  /*8c40*/  BRA `(.L_x_144) ;  /* 0xffffff9c00487947 */ /* 0x000fea000383ffff */
.L_x_42:
[----:B----4-:R-:W-:-:S07]  /*8c50*/  MOV R0, UR5 ;  /* 0x0000000500007c02 */ /* 0x010fce0008000f00 */
.L_x_145:
[----:B-1----:R1:W2:Y:S02]  /*8c60*/  SYNCS.PHASECHK.TRANS64.TRYWAIT P0, [R0+URZ], R3 ;  /* 0x00000003000075a7 */ /* 0x0022a400080011ff */
[----:B--2---:R-:W-:Y:S05]  /*8c70*/  @!P0 NANOSLEEP.SYNCS 0x989680 ;  /* 0x009896800000895d */ /* 0x004fea0003900000 */
[----:B------:R-:W2:Y:S02]  /*8c80*/  @!P0 SYNCS.PHASECHK.TRANS64 P0, [R0+URZ], R3 ;  /* 0x00000003000085a7 */ /* 0x000ea400080010ff */
[----:B--2---:R-:W-:Y:S05]  /*8c90*/  @!P0 BRA `(.L_x_145) ;  /* 0xfffffffc00f08947 */ /* 0x004fea000383ffff */
[----:B------:R-:W-:Y:S05]  /*8ca0*/  BRA `(.L_x_146) ;  /* 0xffffff9c00547947 */ /* 0x000fea000383ffff */
.L_x_43:
[----:B----4-:R-:W-:-:S07]  /*8cb0*/  MOV R0, UR5 ;  /* 0x0000000500007c02 */ /* 0x010fce0008000f00 */
.L_x_147:
[----:B-1----:R1:W2:Y:S02]  /*8cc0*/  SYNCS.PHASECHK.TRANS64.TRYWAIT P0, [R0+URZ], R3 ;  /* 0x00000003000075a7 */ /* 0x0022a400080011ff */
[----:B--2---:R-:W-:Y:S05]  /*8cd0*/  @!P0 NANOSLEEP.SYNCS 0x989680 ;  /* 0x009896800000895d */ /* 0x004fea0003900000 */
[----:B------:R-:W2:Y:S02]  /*8ce0*/  @!P0 SYNCS.PHASECHK.TRANS64 P0, [R0+URZ], R3 ;  /* 0x00000003000085a7 */ /* 0x000ea400080010ff */
[----:B--2---:R-:W-:Y:S05]  /*8cf0*/  @!P0 BRA `(.L_x_147) ;  /* 0xfffffffc00f08947 */ /* 0x004fea000383ffff */
[----:B------:R-:W-:Y:S05]  /*8d00*/  BRA `(.L_x_148) ;  /* 0xffffff9c00607947 */ /* 0x000fea000383ffff */
.L_x_44:
[----:B----4-:R-:W-:-:S07]  /*8d10*/  MOV R0, UR5 ;  /* 0x0000000500007c02 */ /* 0x010fce0008000f00 */
.L_x_149:
[----:B-1----:R1:W2:Y:S02]  /*8d20*/  SYNCS.PHASECHK.TRANS64.TRYWAIT P0, [R0+URZ], R3 ;  /* 0x00000003000075a7 */ /* 0x0022a400080011ff */
[----:B--2---:R-:W-:Y:S05]  /*8d30*/  @!P0 NANOSLEEP.SYNCS 0x989680 ;  /* 0x009896800000895d */ /* 0x004fea0003900000 */
[----:B------:R-:W2:Y:S02]  /*8d40*/  @!P0 SYNCS.PHASECHK.TRANS64 P0, [R0+URZ], R3 ;  /* 0x00000003000085a7 */ /* 0x000ea400080010ff */
[----:B--2---:R-:W-:Y:S05]  /*8d50*/  @!P0 BRA `(.L_x_149) ;  /* 0xfffffffc00f08947 */ /* 0x004fea000383ffff */
[----:B------:R-:W-:Y:S05]  /*8d60*/  BRA `(.L_x_150) ;  /* 0xffffff9c006c7947 */ /* 0x000fea000383ffff */
.L_x_45:
[----:B----4-:R-:W-:-:S07]  /*8d70*/  MOV R0, UR5 ;  /* 0x0000000500007c02 */ /* 0x010fce0008000f00 */
.L_x_151:
[----:B-1----:R1:W2:Y:S02]  /*8d80*/  SYNCS.PHASECHK.TRANS64.TRYWAIT P0, [R0+URZ], R3 ;  /* 0x00000003000075a7 */ /* 0x0022a400080011ff */
[----:B--2---:R-:W-:Y:S05]  /*8d90*/  @!P0 NANOSLEEP.SYNCS 0x989680 ;  /* 0x009896800000895d */ /* 0x004fea0003900000 */
[----:B------:R-:W2:Y:S02]  /*8da0*/  @!P0 SYNCS.PHASECHK.TRANS64 P0, [R0+URZ], R3 ;  /* 0x00000003000085a7 */ /* 0x000ea400080010ff */
[----:B--2---:R-:W-:Y:S05]  /*8db0*/  @!P0 BRA `(.L_x_151) ;  /* 0xfffffffc00f08947 */ /* 0x004fea000383ffff */
[----:B------:R-:W-:Y:S05]  /*8dc0*/  BRA `(.L_x_152) ;  /* 0xffffff9c00787947 */ /* 0x000fea000383ffff */
.L_x_46:
[----:B----4-:R-:W-:-:S07]  /*8dd0*/  MOV R0, UR5 ;  /* 0x0000000500007c02 */ /* 0x010fce0008000f00 */
.L_x_153:
[----:B-1----:R1:W2:Y:S02]  /*8de0*/  SYNCS.PHASECHK.TRANS64.TRYWAIT P0, [R0+URZ], R3 ;  /* 0x00000003000075a7 */ /* 0x0022a400080011ff */
[----:B--2---:R-:W-:Y:S05]  /*8df0*/  @!P0 NANOSLEEP.SYNCS 0x989680 ;  /* 0x009896800000895d */ /* 0x004fea0003900000 */
[----:B------:R-:W2:Y:S02]  /*8e00*/  @!P0 SYNCS.PHASECHK.TRANS64 P0, [R0+URZ], R3 ;  /* 0x00000003000085a7 */ /* 0x000ea400080010ff */
[----:B--2---:R-:W-:Y:S05]  /*8e10*/  @!P0 BRA `(.L_x_153) ;  /* 0xfffffffc00f08947 */ /* 0x004fea000383ffff */
[----:B------:R-:W-:Y:S05]  /*8e20*/  BRA `(.L_x_154) ;  /* 0xffffff9c00847947 */ /* 0x000fea000383ffff */
.L_x_47:
[----:B----4-:R-:W-:-:S07]  /*8e30*/  MOV R0, UR5 ;  /* 0x0000000500007c02 */ /* 0x010fce0008000f00 */
.L_x_155:
[----:B-1----:R1:W2:Y:S02]  /*8e40*/  SYNCS.PHASECHK.TRANS64.TRYWAIT P0, [R0+URZ], R3 ;  /* 0x00000003000075a7 */ /* 0x0022a400080011ff */
[----:B--2---:R-:W-:Y:S05]  /*8e50*/  @!P0 NANOSLEEP.SYNCS 0x989680 ;  /* 0x009896800000895d */ /* 0x004fea0003900000 */
[----:B------:R-:W2:Y:S02]  /*8e60*/  @!P0 SYNCS.PHASECHK.TRANS64 P0, [R0+URZ], R3 ;  /* 0x00000003000085a7 */ /* 0x000ea400080010ff */
[----:B--2---:R-:W-:Y:S05]  /*8e70*/  @!P0 BRA `(.L_x_155) ;  /* 0xfffffffc00f08947 */ /* 0x004fea000383ffff */
[----:B------:R-:W-:Y:S05]  /*8e80*/  BRA `(.L_x_156) ;  /* 0xffffff9c00907947 */ /* 0x000fea000383ffff */
.L_x_48:
[----:B----4-:R-:W-:-:S07]  /*8e90*/  MOV R0, UR5 ;  /* 0x0000000500007c02 */ /* 0x010fce0008000f00 */
.L_x_157:
[----:B-1----:R1:W2:Y:S02]  /*8ea0*/  SYNCS.PHASECHK.TRANS64.TRYWAIT P0, [R0+URZ], R3 ;  /* 0x00000003000075a7 */ /* 0x0022a400080011ff */
[----:B--2---:R-:W-:Y:S05]  /*8eb0*/  @!P0 NANOSLEEP.SYNCS 0x989680 ;  /* 0x009896800000895d */ /* 0x004fea0003900000 */
[----:B------:R-:W2:Y:S02]  /*8ec0*/  @!P0 SYNCS.PHASECHK.TRANS64 P0, [R0+URZ], R3 ;  /* 0x00000003000085a7 */ /* 0x000ea400080010ff */
[----:B--2---:R-:W-:Y:S05]  /*8ed0*/  @!P0 BRA `(.L_x_157) ;  /* 0xfffffffc00f08947 */ /* 0x004fea000383ffff */
[----:B------:R-:W-:Y:S05]  /*8ee0*/  BRA `(.L_x_158) ;  /* 0xffffff9c009c7947 */ /* 0x000fea000383ffff */
.L_x_49:
[----:B----4-:R-:W-:-:S07]  /*8ef0*/  MOV R0, UR5 ;  /* 0x0000000500007c02 */ /* 0x010fce0008000f00 */
.L_x_159:
[----:B-1----:R1:W2:Y:S02]  /*8f00*/  SYNCS.PHASECHK.TRANS64.TRYWAIT P0, [R0+URZ], R3 ;  /* 0x00000003000075a7 */ /* 0x0022a400080011ff */
[----:B--2---:R-:W-:Y:S05]  /*8f10*/  @!P0 NANOSLEEP.SYNCS 0x989680 ;  /* 0x009896800000895d */ /* 0x004fea0003900000 */
[----:B------:R-:W2:Y:S02]  /*8f20*/  @!P0 SYNCS.PHASECHK.TRANS64 P0, [R0+URZ], R3 ;  /* 0x00000003000085a7 */ /* 0x000ea400080010ff */
[----:B--2---:R-:W-:Y:S05]  /*8f30*/  @!P0 BRA `(.L_x_159) ;  /* 0xfffffffc00f08947 */ /* 0x004fea000383ffff */
[----:B------:R-:W-:Y:S05]  /*8f40*/  BRA `(.L_x_160) ;  /* 0xffffff9c00a87947 */ /* 0x000fea000383ffff */
.L_x_50:
[----:B----4-:R-:W-:-:S07]  /*8f50*/  MOV R0, UR5 ;  /* 0x0000000500007c02 */ /* 0x010fce0008000f00 */
.L_x_161:
[----:B-1----:R1:W2:Y:S02]  /*8f60*/  SYNCS.PHASECHK.TRANS64.TRYWAIT P0, [R0+URZ], R3 ;  /* 0x00000003000075a7 */ /* 0x0022a400080011ff */
[----:B--2---:R-:W-:Y:S05]  /*8f70*/  @!P0 NANOSLEEP.SYNCS 0x989680 ;  /* 0x009896800000895d */ /* 0x004fea0003900000 */
[----:B------:R-:W2:Y:S02]  /*8f80*/  @!P0 SYNCS.PHASECHK.TRANS64 P0, [R0+URZ], R3 ;  /* 0x00000003000085a7 */ /* 0x000ea400080010ff */
[----:B--2---:R-:W-:Y:S05]  /*8f90*/  @!P0 BRA `(.L_x_161) ;  /* 0xfffffffc00f08947 */ /* 0x004fea000383ffff */
[----:B------:R-:W-:Y:S05]  /*8fa0*/  BRA `(.L_x_162) ;  /* 0xffffff9c00b47947 */ /* 0x000fea000383ffff */
.L_x_51:
[----:B----4-:R-:W-:-:S07]  /*8fb0*/  MOV R0, UR5 ;  /* 0x0000000500007c02 */ /* 0x010fce0008000f00 */
.L_x_163:
[----:B-1----:R1:W2:Y:S02]  /*8fc0*/  SYNCS.PHASECHK.TRANS64.TRYWAIT P0, [R0+URZ], R3 ;  /* 0x00000003000075a7 */ /* 0x0022a400080011ff */
[----:B--2---:R-:W-:Y:S05]  /*8fd0*/  @!P0 NANOSLEEP.SYNCS 0x989680 ;  /* 0x009896800000895d */ /* 0x004fea0003900000 */
[----:B------:R-:W2:Y:S02]  /*8fe0*/  @!P0 SYNCS.PHASECHK.TRANS64 P0, [R0+URZ], R3 ;  /* 0x00000003000085a7 */ /* 0x000ea400080010ff */
[----:B--2---:R-:W-:Y:S05]  /*8ff0*/  @!P0 BRA `(.L_x_163) ;  /* 0xfffffffc00f08947 */ /* 0x004fea000383ffff */
[----:B------:R-:W-:Y:S05]  /*9000*/  BRA `(.L_x_164) ;  /* 0xffffff9c00c07947 */ /* 0x000fea000383ffff */
.L_x_52:
[----:B----4-:R-:W-:-:S07]  /*9010*/  MOV R0, UR5 ;  /* 0x0000000500007c02 */ /* 0x010fce0008000f00 */
.L_x_165:
[----:B-1----:R1:W2:Y:S02]  /*9020*/  SYNCS.PHASECHK.TRANS64.TRYWAIT P0, [R0+URZ], R3 ;  /* 0x00000003000075a7 */ /* 0x0022a400080011ff */
[----:B--2---:R-:W-:Y:S05]  /*9030*/  @!P0 NANOSLEEP.SYNCS 0x989680 ;  /* 0x009896800000895d */ /* 0x004fea0003900000 */
[----:B------:R-:W2:Y:S02]  /*9040*/  @!P0 SYNCS.PHASECHK.TRANS64 P0, [R0+URZ], R3 ;  /* 0x00000003000085a7 */ /* 0x000ea400080010ff */
[----:B--2---:R-:W-:Y:S05]  /*9050*/  @!P0 BRA `(.L_x_165) ;  /* 0xfffffffc00f08947 */ /* 0x004fea000383ffff */
[----:B------:R-:W-:Y:S05]  /*9060*/  BRA `(.L_x_166) ;  /* 0xffffff9c00cc7947 */ /* 0x000fea000383ffff */
.L_x_53:
[----:B----4-:R-:W-:-:S07]  /*9070*/  MOV R0, UR5 ;  /* 0x0000000500007c02 */ /* 0x010fce0008000f00 */
.L_x_167:
[----:B-1----:R1:W2:Y:S02]  /*9080*/  SYNCS.PHASECHK.TRANS64.TRYWAIT P0, [R0+URZ], R3 ;  /* 0x00000003000075a7 */ /* 0x0022a400080011ff */
[----:B--2---:R-:W-:Y:S05]  /*9090*/  @!P0 NANOSLEEP.SYNCS 0x989680 ;  /* 0x009896800000895d */ /* 0x004fea0003900000 */
[----:B------:R-:W2:Y:S02]  /*90a0*/  @!P0 SYNCS.PHASECHK.TRANS64 P0, [R0+URZ], R3 ;  /* 0x00000003000085a7 */ /* 0x000ea400080010ff */
[----:B--2---:R-:W-:Y:S05]  /*90b0*/  @!P0 BRA `(.L_x_167) ;  /* 0xfffffffc00f08947 */ /* 0x004fea000383ffff */
[----:B------:R-:W-:Y:S05]  /*90c0*/  BRA `(.L_x_168) ;  /* 0xffffff9c00d87947 */ /* 0x000fea000383ffff */
.L_x_54:
[----:B----4-:R-:W-:-:S07]  /*90d0*/  MOV R0, UR5 ;  /* 0x0000000500007c02 */ /* 0x010fce0008000f00 */
.L_x_169:
[----:B-1----:R1:W2:Y:S02]  /*90e0*/  SYNCS.PHASECHK.TRANS64.TRYWAIT P0, [R0+URZ], R3 ;  /* 0x00000003000075a7 */ /* 0x0022a400080011ff */
[----:B--2---:R-:W-:Y:S05]  /*90f0*/  @!P0 NANOSLEEP.SYNCS 0x989680 ;  /* 0x009896800000895d */ /* 0x004fea0003900000 */
[----:B------:R-:W2:Y:S02]  /*9100*/  @!P0 SYNCS.PHASECHK.TRANS64 P0, [R0+URZ], R3 ;  /* 0x00000003000085a7 */ /* 0x000ea400080010ff */
[----:B--2---:R-:W-:Y:S05]  /*9110*/  @!P0 BRA `(.L_x_169) ;  /* 0xfffffffc00f08947 */ /* 0x004fea000383ffff */
[----:B------:R-:W-:Y:S05]  /*9120*/  BRA `(.L_x_170) ;  /* 0xffffff9c00e47947 */ /* 0x000fea000383ffff */
.L_x_55:
[----:B----4-:R-:W-:-:S07]  /*9130*/  MOV R0, UR5 ;  /* 0x0000000500007c02 */ /* 0x010fce0008000f00 */
.L_x_171:
[----:B-1----:R1:W2:Y:S02]  /*9140*/  SYNCS.PHASECHK.TRANS64.TRYWAIT P0, [R0+URZ], R3 ;  /* 0x00000003000075a7 */ /* 0x0022a400080011ff */
[----:B--2---:R-:W-:Y:S05]  /*9150*/  @!P0 NANOSLEEP.SYNCS 0x989680 ;  /* 0x009896800000895d */ /* 0x004fea0003900000 */
[----:B------:R-:W2:Y:S02]  /*9160*/  @!P0 SYNCS.PHASECHK.TRANS64 P0, [R0+URZ], R3 ;  /* 0x00000003000085a7 */ /* 0x000ea400080010ff */
[----:B--2---:R-:W-:Y:S05]  /*9170*/  @!P0 BRA `(.L_x_171) ;  /* 0xfffffffc00f08947 */ /* 0x004fea000383ffff */
[----:B------:R-:W-:Y:S05]  /*9180*/  BRA `(.L_x_172) ;  /* 0xffffff9c00f07947 */ /* 0x000fea000383ffff */
.L_x_56:
[----:B----4-:R-:W-:-:S07]  /*9190*/  MOV R0, UR5 ;  /* 0x0000000500007c02 */ /* 0x010fce0008000f00 */
.L_x_173:
[----:B-1----:R1:W2:Y:S02]  /*91a0*/  SYNCS.PHASECHK.TRANS64.TRYWAIT P0, [R0+URZ], R3 ;  /* 0x00000003000075a7 */ /* 0x0022a400080011ff */
[----:B--2---:R-:W-:Y:S05]  /*91b0*/  @!P0 NANOSLEEP.SYNCS 0x989680 ;  /* 0x009896800000895d */ /* 0x004fea0003900000 */
[----:B------:R-:W2:Y:S02]  /*91c0*/  @!P0 SYNCS.PHASECHK.TRANS64 P0, [R0+URZ], R3 ;  /* 0x00000003000085a7 */ /* 0x000ea400080010ff */
[----:B--2---:R-:W-:Y:S05]  /*91d0*/  @!P0 BRA `(.L_x_173) ;  /* 0xfffffffc00f08947 */ /* 0x004fea000383ffff */
[----:B------:R-:W-:Y:S05]  /*91e0*/  BRA `(.L_x_174) ;  /* 0xffffff9c00fc7947 */ /* 0x000fea000383ffff */
.L_x_57:
[----:B----4-:R-:W-:-:S07]  /*91f0*/  MOV R0, UR5 ;  /* 0x0000000500007c02 */ /* 0x010fce0008000f00 */
.L_x_175:
[----:B-1----:R1:W2:Y:S02]  /*9200*/  SYNCS.PHASECHK.TRANS64.TRYWAIT P0, [R0+URZ], R3 ;  /* 0x00000003000075a7 */ /* 0x0022a400080011ff */
[----:B--2---:R-:W-:Y:S05]  /*9210*/  @!P0 NANOSLEEP.SYNCS 0x989680 ;  /* 0x009896800000895d */ /* 0x004fea0003900000 */
[----:B------:R-:W2:Y:S02]  /*9220*/  @!P0 SYNCS.PHASECHK.TRANS64 P0, [R0+URZ], R3 ;  /* 0x00000003000085a7 */ /* 0x000ea400080010ff */
[----:B--2---:R-:W-:Y:S05]  /*9230*/  @!P0 BRA `(.L_x_175) ;  /* 0xfffffffc00f08947 */ /* 0x004fea000383ffff */
[----:B------:R-:W-:Y:S05]  /*9240*/  BRA `(.L_x_176) ;  /* 0xffffffa000087947 */ /* 0x000fea000383ffff */
.L_x_58:
[----:B----4-:R-:W-:-:S07]  /*9250*/  MOV R0, UR5 ;  /* 0x0000000500007c02 */ /* 0x010fce0008000f00 */
.L_x_177:
[----:B-1----:R1:W2:Y:S02]  /*9260*/  SYNCS.PHASECHK.TRANS64.TRYWAIT P0, [R0+URZ], R3 ;  /* 0x00000003000075a7 */ /* 0x0022a400080011ff */
[----:B--2---:R-:W-:Y:S05]  /*9270*/  @!P0 NANOSLEEP.SYNCS 0x989680 ;  /* 0x009896800000895d */ /* 0x004fea0003900000 */
[----:B------:R-:W2:Y:S02]  /*9280*/  @!P0 SYNCS.PHASECHK.TRANS64 P0, [R0+URZ], R3 ;  /* 0x00000003000085a7 */ /* 0x000ea400080010ff */
[----:B--2---:R-:W-:Y:S05]  /*9290*/  @!P0 BRA `(.L_x_177) ;  /* 0xfffffffc00f08947 */ /* 0x004fea000383ffff */
[----:B------:R-:W-:Y:S05]  /*92a0*/  BRA `(.L_x_178) ;  /* 0xffffffa000147947 */ /* 0x000fea000383ffff */
.L_x_59:
[----:B----4-:R-:W-:-:S07]  /*92b0*/  MOV R0, UR5 ;  /* 0x0000000500007c02 */ /* 0x010fce0008000f00 */
.L_x_179:
[----:B-1----:R1:W2:Y:S02]  /*92c0*/  SYNCS.PHASECHK.TRANS64.TRYWAIT P0, [R0+URZ], R3 ;  /* 0x00000003000075a7 */ /* 0x0022a400080011ff */
[----:B--2---:R-:W-:Y:S05]  /*92d0*/  @!P0 NANOSLEEP.SYNCS 0x989680 ;  /* 0x009896800000895d */ /* 0x004fea0003900000 */
[----:B------:R-:W2:Y:S02]  /*92e0*/  @!P0 SYNCS.PHASECHK.TRANS64 P0, [R0+URZ], R3 ;  /* 0x00000003000085a7 */ /* 0x000ea400080010ff */
[----:B--2---:R-:W-:Y:S05]  /*92f0*/  @!P0 BRA `(.L_x_179) ;  /* 0xfffffffc00f08947 */ /* 0x004fea000383ffff */
[----:B------:R-:W-:Y:S05]  /*9300*/  BRA `(.L_x_180) ;  /* 0xffffffa000207947 */ /* 0x000fea000383ffff */
.L_x_60:
[----:B----4-:R-:W-:-:S07]  /*9310*/  MOV R0, UR5 ;  /* 0x0000000500007c02 */ /* 0x010fce0008000f00 */
.L_x_181:
[----:B-1----:R1:W2:Y:S02]  /*9320*/  SYNCS.PHASECHK.TRANS64.TRYWAIT P0, [R0+URZ], R3 ;  /* 0x00000003000075a7 */ /* 0x0022a400080011ff */
[----:B--2---:R-:W-:Y:S05]  /*9330*/  @!P0 NANOSLEEP.SYNCS 0x989680 ;  /* 0x009896800000895d */ /* 0x004fea0003900000 */
[----:B------:R-:W2:Y:S02]  /*9340*/  @!P0 SYNCS.PHASECHK.TRANS64 P0, [R0+URZ], R3 ;  /* 0x00000003000085a7 */ /* 0x000ea400080010ff */
[----:B--2---:R-:W-:Y:S05]  /*9350*/  @!P0 BRA `(.L_x_181) ;  /* 0xfffffffc00f08947 */ /* 0x004fea000383ffff */
[----:B------:R-:W-:Y:S05]  /*9360*/  BRA `(.L_x_182) ;  /* 0xffffffa0002c7947 */ /* 0x000fea000383ffff */
.L_x_61:
[----:B----4-:R-:W-:-:S07]  /*9370*/  MOV R0, UR5 ;  /* 0x0000000500007c02 */ /* 0x010fce0008000f00 */
.L_x_183:
[----:B-1----:R1:W2:Y:S02]  /*9380*/  SYNCS.PHASECHK.TRANS64.TRYWAIT P0, [R0+URZ], R3 ;  /* 0x00000003000075a7 */ /* 0x0022a400080011ff */
[----:B--2---:R-:W-:Y:S05]  /*9390*/  @!P0 NANOSLEEP.SYNCS 0x989680 ;  /* 0x009896800000895d */ /* 0x004fea0003900000 */
[----:B------:R-:W2:Y:S02]  /*93a0*/  @!P0 SYNCS.PHASECHK.TRANS64 P0, [R0+URZ], R3 ;  /* 0x00000003000085a7 */ /* 0x000ea400080010ff */
[----:B--2---:R-:W-:Y:S05]  /*93b0*/  @!P0 BRA `(.L_x_183) ;  /* 0xfffffffc00f08947 */ /* 0x004fea000383ffff */
[----:B------:R-:W-:Y:S05]  /*93c0*/  BRA `(.L_x_184) ;  /* 0xffffffa000387947 */ /* 0x000fea000383ffff */
.L_x_62:
[----:B----4-:R-:W-:-:S07]  /*93d0*/  MOV R0, UR5 ;  /* 0x0000000500007c02 */ /* 0x010fce0008000f00 */
.L_x_185:
[----:B-1----:R1:W2:Y:S02]  /*93e0*/  SYNCS.PHASECHK.TRANS64.TRYWAIT P0, [R0+URZ], R3 ;  /* 0x00000003000075a7 */ /* 0x0022a400080011ff */
[----:B--2---:R-:W-:Y:S05]  /*93f0*/  @!P0 NANOSLEEP.SYNCS 0x989680 ;  /* 0x009896800000895d */ /* 0x004fea0003900000 */
[----:B------:R-:W2:Y:S02]  /*9400*/  @!P0 SYNCS.PHASECHK.TRANS64 P0, [R0+URZ], R3 ;  /* 0x00000003000085a7 */ /* 0x000ea400080010ff */
[----:B--2---:R-:W-:Y:S05]  /*9410*/  @!P0 BRA `(.L_x_185) ;  /* 0xfffffffc00f08947 */ /* 0x004fea000383ffff */
[----:B------:R-:W-:Y:S05]  /*9420*/  BRA `(.L_x_186) ;  /* 0xffffffa000447947 */ /* 0x000fea000383ffff */
.L_x_63:
[----:B----4-:R-:W-:-:S07]  /*9430*/  MOV R0, UR5 ;  /* 0x0000000500007c02 */ /* 0x010fce0008000f00 */
.L_x_187:
[----:B-1----:R1:W2:Y:S02]  /*9440*/  SYNCS.PHASECHK.TRANS64.TRYWAIT P0, [R0+URZ], R3 ;  /* 0x00000003000075a7 */ /* 0x0022a400080011ff */
[----:B--2---:R-:W-:Y:S05]  /*9450*/  @!P0 NANOSLEEP.SYNCS 0x989680 ;  /* 0x009896800000895d */ /* 0x004fea0003900000 */
[----:B------:R-:W2:Y:S02]  /*9460*/  @!P0 SYNCS.PHASECHK.TRANS64 P0, [R0+URZ], R3 ;  /* 0x00000003000085a7 */ /* 0x000ea400080010ff */
[----:B--2---:R-:W-:Y:S05]  /*9470*/  @!P0 BRA `(.L_x_187) ;  /* 0xfffffffc00f08947 */ /* 0x004fea000383ffff */
[----:B------:R-:W-:Y:S05]  /*9480*/  BRA `(.L_x_188) ;  /* 0xffffffa000507947 */ /* 0x000fea000383ffff */
.L_x_64:
[----:B----4-:R-:W-:-:S07]  /*9490*/  MOV R0, UR5 ;  /* 0x0000000500007c02 */ /* 0x010fce0008000f00 */
.L_x_189:
[----:B-1----:R1:W2:Y:S02]  /*94a0*/  SYNCS.PHASECHK.TRANS64.TRYWAIT P0, [R0+URZ], R3 ;  /* 0x00000003000075a7 */ /* 0x0022a400080011ff */
[----:B--2---:R-:W-:Y:S05]  /*94b0*/  @!P0 NANOSLEEP.SYNCS 0x989680 ;  /* 0x009896800000895d */ /* 0x004fea0003900000 */
[----:B------:R-:W2:Y:S02]  /*94c0*/  @!P0 SYNCS.PHASECHK.TRANS64 P0, [R0+URZ], R3 ;  /* 0x00000003000085a7 */ /* 0x000ea400080010ff */
[----:B--2---:R-:W-:Y:S05]  /*94d0*/  @!P0 BRA `(.L_x_189) ;  /* 0xfffffffc00f08947 */ /* 0x004fea000383ffff */
[----:B------:R-:W-:Y:S05]  /*94e0*/  BRA `(.L_x_190) ;  /* 0xffffffa0005c7947 */ /* 0x000fea000383ffff */
.L_x_65:
[----:B----4-:R-:W-:-:S07]  /*94f0*/  MOV R0, UR5 ;  /* 0x0000000500007c02 */ /* 0x010fce0008000f00 */
.L_x_191:
[----:B-1----:R1:W2:Y:S02]  /*9500*/  SYNCS.PHASECHK.TRANS64.TRYWAIT P0, [R0+URZ], R3 ;  /* 0x00000003000075a7 */ /* 0x0022a400080011ff */
[----:B--2---:R-:W-:Y:S05]  /*9510*/  @!P0 NANOSLEEP.SYNCS 0x989680 ;  /* 0x009896800000895d */ /* 0x004fea0003900000 */
[----:B------:R-:W2:Y:S02]  /*9520*/  @!P0 SYNCS.PHASECHK.TRANS64 P0, [R0+URZ], R3 ;  /* 0x00000003000085a7 */ /* 0x000ea400080010ff */
[----:B--2---:R-:W-:Y:S05]  /*9530*/  @!P0 BRA `(.L_x_191) ;  /* 0xfffffffc00f08947 */ /* 0x004fea000383ffff */
[----:B------:R-:W-:Y:S05]  /*9540*/  BRA `(.L_x_192) ;  /* 0xffffffa000687947 */ /* 0x000fea000383ffff */
.L_x_66:
[----:B----4-:R-:W-:-:S07]  /*9550*/  MOV R0, UR5 ;  /* 0x0000000500007c02 */ /* 0x010fce0008000f00 */
.L_x_193:
[----:B-1----:R1:W2:Y:S02]  /*9560*/  SYNCS.PHASECHK.TRANS64.TRYWAIT P0, [R0+URZ], R3 ;  /* 0x00000003000075a7 */ /* 0x0022a400080011ff */
[----:B--2---:R-:W-:Y:S05]  /*9570*/  @!P0 NANOSLEEP.SYNCS 0x989680 ;  /* 0x009896800000895d */ /* 0x004fea0003900000 */
[----:B------:R-:W2:Y:S02]  /*9580*/  @!P0 SYNCS.PHASECHK.TRANS64 P0, [R0+URZ], R3 ;  /* 0x00000003000085a7 */ /* 0x000ea400080010ff */
[----:B--2---:R-:W-:Y:S05]  /*9590*/  @!P0 BRA `(.L_x_193) ;  /* 0xfffffffc00f08947 */ /* 0x004fea000383ffff */
[----:B------:R-:W-:Y:S05]  /*95a0*/  BRA `(.L_x_194) ;  /* 0xffffffa000747947 */ /* 0x000fea000383ffff */
.L_x_67:
[----:B----4-:R-:W-:-:S07]  /*95b0*/  MOV R0, UR5 ;  /* 0x0000000500007c02 */ /* 0x010fce0008000f00 */
.L_x_195:
[----:B-1----:R1:W2:Y:S02]  /*95c0*/  SYNCS.PHASECHK.TRANS64.TRYWAIT P0, [R0+URZ], R3 ;  /* 0x00000003000075a7 */ /* 0x0022a400080011ff */
[----:B--2---:R-:W-:Y:S05]  /*95d0*/  @!P0 NANOSLEEP.SYNCS 0x989680 ;  /* 0x009896800000895d */ /* 0x004fea0003900000 */
[----:B------:R-:W2:Y:S02]  /*95e0*/  @!P0 SYNCS.PHASECHK.TRANS64 P0, [R0+URZ], R3 ;  /* 0x00000003000085a7 */ /* 0x000ea400080010ff */
[----:B--2---:R-:W-:Y:S05]  /*95f0*/  @!P0 BRA `(.L_x_195) ;  /* 0xfffffffc00f08947 */ /* 0x004fea000383ffff */
[----:B------:R-:W-:Y:S05]  /*9600*/  BRA `(.L_x_196) ;  /* 0xffffffa000807947 */ /* 0x000fea000383ffff */
.L_x_68:
[----:B----4-:R-:W-:-:S07]  /*9610*/  MOV R0, UR5 ;  /* 0x0000000500007c02 */ /* 0x010fce0008000f00 */
.L_x_197:
[----:B-1----:R1:W2:Y:S02]  /*9620*/  SYNCS.PHASECHK.TRANS64.TRYWAIT P0, [R0+URZ], R3 ;  /* 0x00000003000075a7 */ /* 0x0022a400080011ff */
[----:B--2---:R-:W-:Y:S05]  /*9630*/  @!P0 NANOSLEEP.SYNCS 0x989680 ;  /* 0x009896800000895d */ /* 0x004fea0003900000 */
[----:B------:R-:W2:Y:S02]  /*9640*/  @!P0 SYNCS.PHASECHK.TRANS64 P0, [R0+URZ], R3 ;  /* 0x00000003000085a7 */ /* 0x000ea400080010ff */
[----:B--2---:R-:W-:Y:S05]  /*9650*/  @!P0 BRA `(.L_x_197) ;  /* 0xfffffffc00f08947 */ /* 0x004fea000383ffff */
[----:B------:R-:W-:Y:S05]  /*9660*/  BRA `(.L_x_198) ;  /* 0xffffffa0008c7947 */ /* 0x000fea000383ffff */
.L_x_69:
[----:B----4-:R-:W-:-:S07]  /*9670*/  MOV R0, UR5 ;  /* 0x0000000500007c02 */ /* 0x010fce0008000f00 */
.L_x_199:
[----:B-1----:R1:W2:Y:S02]  /*9680*/  SYNCS.PHASECHK.TRANS64.TRYWAIT P0, [R0+URZ], R3 ;  /* 0x00000003000075a7 */ /* 0x0022a400080011ff */
[----:B--2---:R-:W-:Y:S05]  /*9690*/  @!P0 NANOSLEEP.SYNCS 0x989680 ;  /* 0x009896800000895d */ /* 0x004fea0003900000 */
[----:B------:R-:W2:Y:S02]  /*96a0*/  @!P0 SYNCS.PHASECHK.TRANS64 P0, [R0+URZ], R3 ;  /* 0x00000003000085a7 */ /* 0x000ea400080010ff */
[----:B--2---:R-:W-:Y:S05]  /*96b0*/  @!P0 BRA `(.L_x_199) ;  /* 0xfffffffc00f08947 */ /* 0x004fea000383ffff */
[----:B------:R-:W-:Y:S05]  /*96c0*/  BRA `(.L_x_200) ;  /* 0xffffffa000987947 */ /* 0x000fea000383ffff */
.L_x_70:
[----:B----4-:R-:W-:-:S07]  /*96d0*/  MOV R0, UR5 ;  /* 0x0000000500007c02 */ /* 0x010fce0008000f00 */
.L_x_201:
[----:B-1----:R1:W2:Y:S02]  /*96e0*/  SYNCS.PHASECHK.TRANS64.TRYWAIT P0, [R0+URZ], R3 ;  /* 0x00000003000075a7 */ /* 0x0022a400080011ff */
[----:B--2---:R-:W-:Y:S05]  /*96f0*/  @!P0 NANOSLEEP.SYNCS 0x989680 ;  /* 0x009896800000895d */ /* 0x004fea0003900000 */
[----:B------:R-:W2:Y:S02]  /*9700*/  @!P0 SYNCS.PHASECHK.TRANS64 P0, [R0+URZ], R3 ;  /* 0x00000003000085a7 */ /* 0x000ea400080010ff */
[----:B--2---:R-:W-:Y:S05]  /*9710*/  @!P0 BRA `(.L_x_201) ;  /* 0xfffffffc00f08947 */ /* 0x004fea000383ffff */
[----:B------:R-:W-:Y:S05]  /*9720*/  BRA `(.L_x_202) ;  /* 0xffffffa000a47947 */ /* 0x000fea000383ffff */
.L_x_71:
[----:B----4-:R-:W-:-:S07]  /*9730*/  MOV R0, UR5 ;  /* 0x0000000500007c02 */ /* 0x010fce0008000f00 */
.L_x_203:
[----:B-1----:R1:W2:Y:S02]  /*9740*/  SYNCS.PHASECHK.TRANS64.TRYWAIT P0, [R0+URZ], R3 ;  /* 0x00000003000075a7 */ /* 0x0022a400080011ff */
[----:B--2---:R-:W-:Y:S05]  /*9750*/  @!P0 NANOSLEEP.SYNCS 0x989680 ;  /* 0x009896800000895d */ /* 0x004fea0003900000 */
[----:B------:R-:W2:Y:S02]  /*9760*/  @!P0 SYNCS.PHASECHK.TRANS64 P0, [R0+URZ], R3 ;  /* 0x00000003000085a7 */ /* 0x000ea400080010ff */
[----:B--2---:R-:W-:Y:S05]  /*9770*/  @!P0 BRA `(.L_x_203) ;  /* 0xfffffffc00f08947 */ /* 0x004fea000383ffff */
[----:B------:R-:W-:Y:S05]  /*9780*/  BRA `(.L_x_204) ;  /* 0xffffffa000b07947 */ /* 0x000fea000383ffff */
.L_x_72:
[----:B----4-:R-:W-:-:S07]  /*9790*/  MOV R0, UR5 ;  /* 0x0000000500007c02 */ /* 0x010fce0008000f00 */
.L_x_205:
[----:B-1----:R1:W2:Y:S02]  /*97a0*/  SYNCS.PHASECHK.TRANS64.TRYWAIT P0, [R0+URZ], R3 ;  /* 0x00000003000075a7 */ /* 0x0022a400080011ff */
[----:B--2---:R-:W-:Y:S05]  /*97b0*/  @!P0 NANOSLEEP.SYNCS 0x989680 ;  /* 0x009896800000895d */ /* 0x004fea0003900000 */
[----:B------:R-:W2:Y:S02]  /*97c0*/  @!P0 SYNCS.PHASECHK.TRANS64 P0, [R0+URZ], R3 ;  /* 0x00000003000085a7 */ /* 0x000ea400080010ff */
[----:B--2---:R-:W-:Y:S05]  /*97d0*/  @!P0 BRA `(.L_x_205) ;  /* 0xfffffffc00f08947 */ /* 0x004fea000383ffff */
[----:B------:R-:W-:Y:S05]  /*97e0*/  BRA `(.L_x_206) ;  /* 0xffffffa000bc7947 */ /* 0x000fea000383ffff */
.L_x_73:
[----:B----4-:R-:W-:-:S07]  /*97f0*/  MOV R0, UR5 ;  /* 0x0000000500007c02 */ /* 0x010fce0008000f00 */
.L_x_207:
[----:B-1----:R1:W2:Y:S02]  /*9800*/  SYNCS.PHASECHK.TRANS64.TRYWAIT P0, [R0+URZ], R3 ;  /* 0x00000003000075a7 */ /* 0x0022a400080011ff */
[----:B--2---:R-:W-:Y:S05]  /*9810*/  @!P0 NANOSLEEP.SYNCS 0x989680 ;  /* 0x009896800000895d */ /* 0x004fea0003900000 */
[----:B------:R-:W2:Y:S02]  /*9820*/  @!P0 SYNCS.PHASECHK.TRANS64 P0, [R0+URZ], R3 ;  /* 0x00000003000085a7 */ /* 0x000ea400080010ff */
[----:B--2---:R-:W-:Y:S05]  /*9830*/  @!P0 BRA `(.L_x_207) ;  /* 0xfffffffc00f08947 */ /* 0x004fea000383ffff */
[----:B------:R-:W-:Y:S05]  /*9840*/  BRA `(.L_x_208) ;  /* 0xffffffa000c87947 */ /* 0x000fea000383ffff */
.L_x_76:
[----:B-1----:R1:W2:Y:S02]  /*9850*/  SYNCS.PHASECHK.TRANS64.TRYWAIT P0, [R0+URZ+0x2e0], R5 ;  /* 0x0002e005000075a7 */ /* 0x0022a400080011ff */
[----:B--2---:R-:W-:Y:S05]  /*9860*/  @!P0 NANOSLEEP.SYNCS 0x989680 ;  /* 0x009896800000895d */ /* 0x004fea0003900000 */
[----:B------:R-:W2:Y:S02]  /*9870*/  @!P0 SYNCS.PHASECHK.TRANS64 P0, [R0+URZ+0x2e0], R5 ;  /* 0x0002e005000085a7 */ /* 0x000ea400080010ff */
[----:B--2---:R-:W-:Y:S05]  /*9880*/  @!P0 BRA `(.L_x_76) ;  /* 0xfffffffc00f08947 */ /* 0x004fea000383ffff */
[----:B------:R-:W-:Y:S05]  /*9890*/  BRA `(.L_x_209) ;  /* 0xffffffa400247947 */ /* 0x000fea000383ffff */
.L_x_77:
[----:B------:R-:W-:-:S07]  /*98a0*/  MOV R0, UR5 ;  /* 0x0000000500007c02 */ /* 0x000fce0008000f00 */
.L_x_210:
[----:B-1----:R1:W2:Y:S02]  /*98b0*/  SYNCS.PHASECHK.TRANS64.TRYWAIT P0, [R0+URZ+0x290], R5 ;  /* 0x00029005000075a7 */ /* 0x0022a400080011ff */
[----:B--2---:R-:W-:Y:S05]  /*98c0*/  @!P0 NANOSLEEP.SYNCS 0x989680 ;  /* 0x009896800000895d */ /* 0x004fea0003900000 */
[----:B------:R-:W2:Y:S02]  /*98d0*/  @!P0 SYNCS.PHASECHK.TRANS64 P0, [R0+URZ+0x290], R5 ;  /* 0x00029005000085a7 */ /* 0x000ea400080010ff */
[----:B--2---:R-:W-:Y:S05]  /*98e0*/  @!P0 BRA `(.L_x_210) ;  /* 0xfffffffc00f08947 */ /* 0x004fea000383ffff */
[----:B------:R-:W-:Y:S05]  /*98f0*/  BRA `(.L_x_211) ;  /* 0xffffffa400347947 */ /* 0x000fea000383ffff */
.L_x_78:
[----:B-1----:R1:W2:Y:S02]  /*9900*/  SYNCS.PHASECHK.TRANS64.TRYWAIT P1, [R0+URZ+0x280], R5 ;  /* 0x00028005000075a7 */ /* 0x0022a400080211ff */
[----:B--2---:R-:W-:Y:S05]  /*9910*/  @!P1 NANOSLEEP.SYNCS 0x989680 ;  /* 0x009896800000995d */ /* 0x004fea0003900000 */
[----:B------:R-:W2:Y:S02]  /*9920*/  @!P1 SYNCS.PHASECHK.TRANS64 P1, [R0+URZ+0x280], R5 ;  /* 0x00028005000095a7 */ /* 0x000ea400080210ff */
[----:B--2---:R-:W-:Y:S05]  /*9930*/  @!P1 BRA `(.L_x_78) ;  /* 0xfffffffc00f09947 */ /* 0x004fea000383ffff */
[----:B------:R-:W-:Y:S05]  /*9940*/  BRA `(.L_x_212) ;  /* 0xffffffa400647947 */ /* 0x000fea000383ffff */
.L_x_81:
[----:B------:R-:W-:-:S07]  /*9950*/  MOV R0, UR5 ;  /* 0x0000000500007c02 */ /* 0x000fce0008000f00 */
.L_x_213:
[----:B-1----:R1:W2:Y:S02]  /*9960*/  SYNCS.PHASECHK.TRANS64.TRYWAIT P0, [R0+URZ+0x290], R3 ;  /* 0x00029003000075a7 */ /* 0x0022a400080011ff */
[----:B--2---:R-:W-:Y:S05]  /*9970*/  @!P0 NANOSLEEP.SYNCS 0x989680 ;  /* 0x009896800000895d */ /* 0x004fea0003900000 */
[----:B------:R-:W2:Y:S02]  /*9980*/  @!P0 SYNCS.PHASECHK.TRANS64 P0, [R0+URZ+0x290], R3 ;  /* 0x00029003000085a7 */ /* 0x000ea400080010ff */
[----:B--2---:R-:W-:Y:S05]  /*9990*/  @!P0 BRA `(.L_x_213) ;  /* 0xfffffffc00f08947 */ /* 0x004fea000383ffff */
[----:B------:R-:W-:Y:S05]  /*99a0*/  BRA `(.L_x_80) ;  /* 0xffffffa400b87947 */ /* 0x000fea000383ffff */
.L_x_88:
[----:B-1----:R1:W2:Y:S02]  /*99b0*/  SYNCS.PHASECHK.TRANS64.TRYWAIT P1, [R0+URZ+0x280], R5 ;  /* 0x00028005000075a7 */ /* 0x0022a400080211ff */
[----:B--2---:R-:W-:Y:S05]  /*99c0*/  @!P1 NANOSLEEP.SYNCS 0x989680 ;  /* 0x009896800000995d */ /* 0x004fea0003900000 */
[----:B------:R-:W2:Y:S02]  /*99d0*/  @!P1 SYNCS.PHASECHK.TRANS64 P1, [R0+URZ+0x280], R5 ;  /* 0x00028005000095a7 */ /* 0x000ea400080210ff */
[----:B--2---:R-:W-:Y:S05]  /*99e0*/  @!P1 BRA `(.L_x_88) ;  /* 0xfffffffc00f09947 */ /* 0x004fea000383ffff */
[----:B------:R-:W-:Y:S05]  /*99f0*/  BRA `(.L_x_214) ;  /* 0xffffffac00107947 */ /* 0x000fea000383ffff */
.L_x_89:
[----:B------:R-:W-:-:S07]  /*9a00*/  MOV R3, UR14 ;  /* 0x0000000e00037c02 */ /* 0x000fce0008000f00 */
.L_x_215:
[----:B-1----:R1:W2:Y:S02]  /*9a10*/  SYNCS.PHASECHK.TRANS64.TRYWAIT P0, [R3+URZ+0x2c0], R0 ;  /* 0x0002c000030075a7 */ /* 0x0022a400080011ff */
[----:B--2---:R-:W-:Y:S05]  /*9a20*/  @!P0 NANOSLEEP.SYNCS 0x989680 ;  /* 0x009896800000895d */ /* 0x004fea0003900000 */
[----:B------:R-:W2:Y:S02]  /*9a30*/  @!P0 SYNCS.PHASECHK.TRANS64 P0, [R3+URZ+0x2c0], R0 ;  /* 0x0002c000030085a7 */ /* 0x000ea400080010ff */
[----:B--2---:R-:W-:Y:S05]  /*9a40*/  @!P0 BRA `(.L_x_215) ;  /* 0xfffffffc00f08947 */ /* 0x004fea000383ffff */
[----:B------:R-:W-:Y:S05]  /*9a50*/  BRA `(.L_x_216) ;  /* 0xffffffac00447947 */ /* 0x000fea000383ffff */
.L_x_92:
[----:B------:R-:W-:Y:S07]  /*9a60*/  MOV R0, UR7 ;  /* 0x0000000700007c02 */ /* 0x000fee0008000f00 */
.L_x_217:
[----:B-1----:R1:W2:Y:S02]  /*9a70*/  SYNCS.PHASECHK.TRANS64.TRYWAIT P0, [R0+URZ], R3 ;  /* 0x00000003000075a7 */ /* 0x0022a400080011ff */
[----:B--2---:R-:W-:Y:S05]  /*9a80*/  @!P0 NANOSLEEP.SYNCS 0x989680 ;  /* 0x009896800000895d */ /* 0x004fea0003900000 */
[----:B------:R-:W2:Y:S02]  /*9a90*/  @!P0 SYNCS.PHASECHK.TRANS64 P0, [R0+URZ], R3 ;  /* 0x00000003000085a7 */ /* 0x000ea400080010ff */
[----:B--2---:R-:W-:Y:S05]  /*9aa0*/  @!P0 BRA `(.L_x_217) ;  /* 0xfffffffc00f08947 */ /* 0x004fea000383ffff */
[----:B------:R-:W-:Y:S05]  /*9ab0*/  BRA `(.L_x_91) ;  /* 0xffffffac00787947 */ /* 0x000fea000383ffff */
.L_x_95:
[----:B------:R-:W-:-:S07]  /*9ac0*/  MOV R0, UR5 ;  /* 0x0000000500007c02 */ /* 0x000fce0008000f00 */
.L_x_218:
[----:B--2---:R2:W3:Y:S02]  /*9ad0*/  SYNCS.PHASECHK.TRANS64.TRYWAIT P0, [R0+URZ], R3 ;  /* 0x00000003000075a7 */ /* 0x0044e400080011ff */
[----:B---3--:R-:W-:Y:S05]  /*9ae0*/  @!P0 NANOSLEEP.SYNCS 0x989680 ;  /* 0x009896800000895d */ /* 0x008fea0003900000 */
[----:B------:R-:W3:Y:S02]  /*9af0*/  @!P0 SYNCS.PHASECHK.TRANS64 P0, [R0+URZ], R3 ;  /* 0x00000003000085a7 */ /* 0x000ee400080010ff */
[----:B---3--:R-:W-:Y:S05]  /*9b00*/  @!P0 BRA `(.L_x_218) ;  /* 0xfffffffc00f08947 */ /* 0x008fea000383ffff */
[----:B------:R-:W-:Y:S05]  /*9b10*/  BRA `(.L_x_219) ;  /* 0xffffffb000187947 */ /* 0x000fea000383ffff */
.L_x_96:
[----:B------:R-:W-:-:S07]  /*9b20*/  MOV R0, UR5 ;  /* 0x0000000500007c02 */ /* 0x000fce0008000f00 */
.L_x_220:
[----:B--2---:R2:W3:Y:S02]  /*9b30*/  SYNCS.PHASECHK.TRANS64.TRYWAIT P0, [R0+URZ], R3 ;  /* 0x00000003000075a7 */ /* 0x0044e400080011ff */
[----:B---3--:R-:W-:Y:S05]  /*9b40*/  @!P0 NANOSLEEP.SYNCS 0x989680 ;  /* 0x009896800000895d */ /* 0x008fea0003900000 */
[----:B------:R-:W3:Y:S02]  /*9b50*/  @!P0 SYNCS.PHASECHK.TRANS64 P0, [R0+URZ], R3 ;  /* 0x00000003000085a7 */ /* 0x000ee400080010ff */
[----:B---3--:R-:W-:Y:S05]  /*9b60*/  @!P0 BRA `(.L_x_220) ;  /* 0xfffffffc00f08947 */ /* 0x008fea000383ffff */
[----:B------:R-:W-:Y:S05]  /*9b70*/  BRA `(.L_x_221) ;  /* 0xffffffb000247947 */ /* 0x000fea000383ffff */
.L_x_97:
[----:B------:R-:W-:-:S07]  /*9b80*/  MOV R0, UR5 ;  /* 0x0000000500007c02 */ /* 0x000fce0008000f00 */
.L_x_222:
[----:B--2---:R2:W3:Y:S02]  /*9b90*/  SYNCS.PHASECHK.TRANS64.TRYWAIT P0, [R0+URZ], R3 ;  /* 0x00000003000075a7 */ /* 0x0044e400080011ff */
[----:B---3--:R-:W-:Y:S05]  /*9ba0*/  @!P0 NANOSLEEP.SYNCS 0x989680 ;  /* 0x009896800000895d */ /* 0x008fea0003900000 */
[----:B------:R-:W3:Y:S02]  /*9bb0*/  @!P0 SYNCS.PHASECHK.TRANS64 P0, [R0+URZ], R3 ;  /* 0x00000003000085a7 */ /* 0x000ee400080010ff */
[----:B---3--:R-:W-:Y:S05]  /*9bc0*/  @!P0 BRA `(.L_x_222) ;  /* 0xfffffffc00f08947 */ /* 0x008fea000383ffff */
[----:B------:R-:W-:Y:S05]  /*9bd0*/  BRA `(.L_x_223) ;  /* 0xffffffb000307947 */ /* 0x000fea000383ffff */
.L_x_98:
[----:B------:R-:W-:-:S07]  /*9be0*/  MOV R0, UR6 ;  /* 0x0000000600007c02 */ /* 0x000fce0008000f00 */
.L_x_224:
[----:B--2---:R2:W3:Y:S02]  /*9bf0*/  SYNCS.PHASECHK.TRANS64.TRYWAIT P0, [R0+URZ], R3 ;  /* 0x00000003000075a7 */ /* 0x0044e400080011ff */
[----:B---3--:R-:W-:Y:S05]  /*9c00*/  @!P0 NANOSLEEP.SYNCS 0x989680 ;  /* 0x009896800000895d */ /* 0x008fea0003900000 */
[----:B------:R-:W3:Y:S02]  /*9c10*/  @!P0 SYNCS.PHASECHK.TRANS64 P0, [R0+URZ], R3 ;  /* 0x00000003000085a7 */ /* 0x000ee400080010ff */
[----:B---3--:R-:W-:Y:S05]  /*9c20*/  @!P0 BRA `(.L_x_224) ;  /* 0xfffffffc00f08947 */ /* 0x008fea000383ffff */
[----:B------:R-:W-:Y:S05]  /*9c30*/  BRA `(.L_x_225) ;  /* 0xffffffb0003c7947 */ /* 0x000fea000383ffff */
.L_x_103:
[----:B--2---:R2:W3:Y:S02]  /*9c40*/  SYNCS.PHASECHK.TRANS64.TRYWAIT P0, [R0+URZ+0x280], R3 ;  /* 0x00028003000075a7 */ /* 0x0044e400080011ff */
[----:B---3--:R-:W-:Y:S05]  /*9c50*/  @!P0 NANOSLEEP.SYNCS 0x989680 ;  /* 0x009896800000895d */ /* 0x008fea0003900000 */
[----:B------:R-:W3:Y:S02]  /*9c60*/  @!P0 SYNCS.PHASECHK.TRANS64 P0, [R0+URZ+0x280], R3 ;  /* 0x00028003000085a7 */ /* 0x000ee400080010ff */
[----:B---3--:R-:W-:Y:S05]  /*9c70*/  @!P0 BRA `(.L_x_103) ;  /* 0xfffffffc00f08947 */ /* 0x008fea000383ffff */
[----:B------:R-:W-:Y:S05]  /*9c80*/  BRA `(.L_x_226) ;  /* 0xffffffb4003c7947 */ /* 0x000fea000383ffff */
.L_x_106:
[----:B------:R-:W-:Y:S07]  /*9c90*/  MOV R0, UR7 ;  /* 0x0000000700007c02 */ /* 0x000fee0008000f00 */
.L_x_227:
[----:B--2---:R2:W3:Y:S02]  /*9ca0*/  SYNCS.PHASECHK.TRANS64.TRYWAIT P0, [R0+URZ+0x278], R3 ;  /* 0x00027803000075a7 */ /* 0x0044e400080011ff */
[----:B---3--:R-:W-:Y:S05]  /*9cb0*/  @!P0 NANOSLEEP.SYNCS 0x989680 ;  /* 0x009896800000895d */ /* 0x008fea0003900000 */
[----:B------:R-:W3:Y:S02]  /*9cc0*/  @!P0 SYNCS.PHASECHK.TRANS64 P0, [R0+URZ+0x278], R3 ;  /* 0x00027803000085a7 */ /* 0x000ee400080010ff */
[----:B---3--:R-:W-:Y:S05]  /*9cd0*/  @!P0 BRA `(.L_x_227) ;  /* 0xfffffffc00f08947 */ /* 0x008fea000383ffff */
[----:B------:R-:W-:Y:S05]  /*9ce0*/  BRA `(.L_x_105) ;  /* 0xffffffb800287947 */ /* 0x000fea000383ffff */
.L_x_109:
[----:B------:R-:W-:Y:S07]  /*9cf0*/  MOV R0, UR7 ;  /* 0x0000000700007c02 */ /* 0x000fee0008000f00 */
.L_x_228:
[----:B-1----:R1:W2:Y:S02]  /*9d00*/  SYNCS.PHASECHK.TRANS64.TRYWAIT P2, [R0+URZ+0x268], R23 ;  /* 0x00026817000075a7 */ /* 0x0022a400080411ff */
[----:B--2---:R-:W-:Y:S05]  /*9d10*/  @!P2 NANOSLEEP.SYNCS 0x989680 ;  /* 0x009896800000a95d */ /* 0x004fea0003900000 */
[----:B------:R-:W2:Y:S02]  /*9d20*/  @!P2 SYNCS.PHASECHK.TRANS64 P2, [R0+URZ+0x268], R23 ;  /* 0x000268170000a5a7 */ /* 0x000ea400080410ff */
[----:B--2---:R-:W-:Y:S05]  /*9d30*/  @!P2 BRA `(.L_x_228) ;  /* 0xfffffffc00f0a947 */ /* 0x004fea000383ffff */
[----:B------:R-:W-:Y:S05]  /*9d40*/  BRA `(.L_x_229) ;  /* 0xffffffb800bc7947 */ /* 0x000fea000383ffff */
.L_x_112:
[----:B--2---:R2:W4:Y:S02]  /*9d50*/  SYNCS.PHASECHK.TRANS64.TRYWAIT P0, [R0+URZ+0x280], R3 ;  /* 0x00028003000075a7 */ /* 0x00452400080011ff */
[----:B----4-:R-:W-:Y:S05]  /*9d60*/  @!P0 NANOSLEEP.SYNCS 0x989680 ;  /* 0x009896800000895d */ /* 0x010fea0003900000 */
[----:B------:R-:W4:Y:S02]  /*9d70*/  @!P0 SYNCS.PHASECHK.TRANS64 P0, [R0+URZ+0x280], R3 ;  /* 0x00028003000085a7 */ /* 0x000f2400080010ff */
[----:B----4-:R-:W-:Y:S05]  /*9d80*/  @!P0 BRA `(.L_x_112) ;  /* 0xfffffffc00f08947 */ /* 0x010fea000383ffff */
[----:B------:R-:W-:Y:S05]  /*9d90*/  BRA `(.L_x_230) ;  /* 0xffffffc000807947 */ /* 0x000fea000383ffff */
.L_x_118:
[----:B------:R-:W-:Y:S07]  /*9da0*/  MOV R0, UR44 ;  /* 0x0000002c00007c02 */ /* 0x000fee0008000f00 */
.L_x_231:
[----:B-1----:R1:W2:Y:S02]  /*9db0*/  SYNCS.PHASECHK.TRANS64.TRYWAIT P0, [R0+URZ+0x260], R3 ;  /* 0x00026003000075a7 */ /* 0x0022a400080011ff */
[----:B--2---:R-:W-:Y:S05]  /*9dc0*/  @!P0 NANOSLEEP.SYNCS 0x989680 ;  /* 0x009896800000895d */ /* 0x004fea0003900000 */
[----:B------:R-:W2:Y:S02]  /*9dd0*/  @!P0 SYNCS.PHASECHK.TRANS64 P0, [R0+URZ+0x260], R3 ;  /* 0x00026003000085a7 */ /* 0x000ea400080010ff */
[----:B--2---:R-:W-:Y:S05]  /*9de0*/  @!P0 BRA `(.L_x_231) ;  /* 0xfffffffc00f08947 */ /* 0x004fea000383ffff */
[----:B------:R-:W-:Y:S05]  /*9df0*/  BRA `(.L_x_117) ;  /* 0xffffffc800ac7947 */ /* 0x000fea000383ffff */
.L_x_120:
[----:B-1----:R-:W-:Y:S07]  /*9e00*/  MOV R3, UR50 ;  /* 0x0000003200037c02 */ /* 0x002fee0008000f00 */
.L_x_232:
[----:B-1----:R1:W3:Y:S02]  /*9e10*/  SYNCS.PHASECHK.TRANS64.TRYWAIT P0, [R3+URZ+0x2a0], R8 ;  /* 0x0002a008030075a7 */ /* 0x0022e400080011ff */
[----:B---3--:R-:W-:Y:S05]  /*9e20*/  @!P0 NANOSLEEP.SYNCS 0x989680 ;  /* 0x009896800000895d */ /* 0x008fea0003900000 */
[----:B------:R-:W3:Y:S02]  /*9e30*/  @!P0 SYNCS.PHASECHK.TRANS64 P0, [R3+URZ+0x2a0], R8 ;  /* 0x0002a008030085a7 */ /* 0x000ee400080010ff */
[----:B---3--:R-:W-:Y:S05]  /*9e40*/  @!P0 BRA `(.L_x_232) ;  /* 0xfffffffc00f08947 */ /* 0x008fea000383ffff */
[----:B------:R-:W-:Y:S05]  /*9e50*/  BRA `(.L_x_119) ;  /* 0xffffffcc002c7947 */ /* 0x000fea000383ffff */
        .weak           $__internal_0_$__cuda_sm10x_tcgen05_guardrail_trap_col_being_dealloced_not_returned_by_alloc
        .type           $__internal_0_$__cuda_sm10x_tcgen05_guardrail_trap_col_being_dealloced_not_returned_by_alloc,@function
        .size           $__internal_0_$__cuda_sm10x_tcgen05_guardrail_trap_col_being_dealloced_not_returned_by_alloc,($__internal_1_$__cuda_sm10x_tcgen05_guardrail_trap_phase_invalid_during_alloc - $__internal_0_$__cuda_sm10x_tcgen05_guardrail_trap_col_being_dealloced_not_returned_by_alloc)
$__internal_0_$__cuda_sm10x_tcgen05_guardrail_trap_col_being_dealloced_not_returned_by_alloc:
[----:B------:R-:W-:Y:S05]  /*9e60*/  BPT.TRAP 0x1 ;  /* 0x000000040000795c */ /* 0x000fea0000300000 */
[----:B------:R-:W-:-:S04]  /*9e70*/  HFMA2 R3, -RZ, RZ, 0, 0 ;  /* 0x00000000ff037431 */ /* 0x000fc800000001ff */
[----:B------:R-:W-:Y:S05]  /*9e80*/  RET.REL.NODEC R2 `(_ZN7cutlass13device_kernelINS_4gemm6kernel13GemmUniversalIN4cute5tupleIJiiiiEEENS1_10collective13CollectiveMmaINS1_35MainloopSm100TmaUmmaWarpSpecializedILi38ELi2ELi4ENS5_IJNS4_1CILi1EEESB_SB_EEEEENS5_IJNSA_ILi64EEENSA_ILi112EEENSA_ILi32EEEEEENS_12float_e4m3_tENS5_IJlSB_lEEESI_SJ_NS4_8TiledMMAINS4_8MMA_AtomIJNS4_10MMA_TraitsINS4_19SM100_MMA_F8F6F4_SSEJSI_SI_fSE_SF_NS4_17integral_constantINS4_4UMMA5MajorELSQ_0EEESR_NSO_INSP_7ScaleInELSS_0EEEST_EEEEEENS4_6LayoutISC_NS5_IJNSA_ILi0EEESX_SX_EEEEENS5_IJNS4_10UnderscoreES10_S10_EEEEENS4_13SM90_TMA_LOADENS4_14ComposedLayoutINS4_7SwizzleILi1ELi4ELi3EEENS4_18smem_ptr_flag_bitsILi8EEENSW_INS5_IJNSA_ILi8EEESG_EEENS5_IJSG_SB_EEEEEEEvNS4_8identityES13_S1D_vS1E_EENS_8epilogue10collective18CollectiveEpilogueINS1G_23Sm100TmaWarpSpecializedILi1ELi1ELi56ELb0ELb0EEEJSH_NS5_IJNSW_ISE_SB_EENSW_ISF_SB_EEEEESI_SJ_SI_SJ_NS1G_6fusion15FusionCallbacksIS1K_NS1O_17LinearCombinationISI_fSI_fLNS_15FloatRoundStyleE2EEESH_S1N_JEEENS4_5SM1004TMEM4LOAD25SM100_TMEM_LOAD_16dp32b8xES13_NS14_INS15_ILi0ELi4ELi3EEES18_NSW_INS5_IJS19_NSA_ILi16EEEEEENS5_IJS1Z_SB_EEEEEEENS4_39AutoVectorizingCopyWithAssumedAlignmentILi128EEENS4_14SM90_TMA_STOREES23_S25_S25_EEEvvEEEEvNT_6ParamsE) ;  /* 0xffffff60025c7950 */ /* 0x000fea0003c3ffff */
        .weak           $__internal_1_$__cuda_sm10x_tcgen05_guardrail_trap_phase_invalid_during_alloc
        .type           $__internal_1_$__cuda_sm10x_tcgen05_guardrail_trap_phase_invalid_during_alloc,@function
        .size           $__internal_1_$__cuda_sm10x_tcgen05_guardrail_trap_phase_invalid_during_alloc,($__internal_2_$__cuda_sm10x_tcgen05_guardrail_trap_unallocated_columns_being_dealloced - $__internal_1_$__cuda_sm10x_tcgen05_guardrail_trap_phase_invalid_during_alloc)
$__internal_1_$__cuda_sm10x_tcgen05_guardrail_trap_phase_invalid_during_alloc:
[----:B------:R-:W-:Y:S05]  /*9e90*/  BPT.TRAP 0x1 ;  /* 0x000000040000795c */ /* 0x000fea0000300000 */
[----:B------:R-:W-:-:S04]  /*9ea0*/  MOV R3, 0x0 ;  /* 0x0000000000037802 */ /* 0x000fc80000000f00 */
[----:B------:R-:W-:Y:S05]  /*9eb0*/  RET.REL.NODEC R2 `(_ZN7cutlass13device_kernelINS_4gemm6kernel13GemmUniversalIN4cute5tupleIJiiiiEEENS1_10collective13CollectiveMmaINS1_35MainloopSm100TmaUmmaWarpSpecializedILi38ELi2ELi4ENS5_IJNS4_1CILi1EEESB_SB_EEEEENS5_IJNSA_ILi64EEENSA_ILi112EEENSA_ILi32EEEEEENS_12float_e4m3_tENS5_IJlSB_lEEESI_SJ_NS4_8TiledMMAINS4_8MMA_AtomIJNS4_10MMA_TraitsINS4_19SM100_MMA_F8F6F4_SSEJSI_SI_fSE_SF_NS4_17integral_constantINS4_4UMMA5MajorELSQ_0EEESR_NSO_INSP_7ScaleInELSS_0EEEST_EEEEEENS4_6LayoutISC_NS5_IJNSA_ILi0EEESX_SX_EEEEENS5_IJNS4_10UnderscoreES10_S10_EEEEENS4_13SM90_TMA_LOADENS4_14ComposedLayoutINS4_7SwizzleILi1ELi4ELi3EEENS4_18smem_ptr_flag_bitsILi8EEENSW_INS5_IJNSA_ILi8EEESG_EEENS5_IJSG_SB_EEEEEEEvNS4_8identityES13_S1D_vS1E_EENS_8epilogue10collective18CollectiveEpilogueINS1G_23Sm100TmaWarpSpecializedILi1ELi1ELi56ELb0ELb0EEEJSH_NS5_IJNSW_ISE_SB_EENSW_ISF_SB_EEEEESI_SJ_SI_SJ_NS1G_6fusion15FusionCallbacksIS1K_NS1O_17LinearCombinationISI_fSI_fLNS_15FloatRoundStyleE2EEESH_S1N_JEEENS4_5SM1004TMEM4LOAD25SM100_TMEM_LOAD_16dp32b8xES13_NS14_INS15_ILi0ELi4ELi3EEES18_NSW_INS5_IJS19_NSA_ILi16EEEEEENS5_IJS1Z_SB_EEEEEEENS4_39AutoVectorizingCopyWithAssumedAlignmentILi128EEENS4_14SM90_TMA_STOREES23_S25_S25_EEEvvEEEEvNT_6ParamsE) ;  /* 0xffffff6002507950 */ /* 0x000fea0003c3ffff */
        .weak           $__internal_2_$__cuda_sm10x_tcgen05_guardrail_trap_unallocated_columns_being_dealloced
        .type           $__internal_2_$__cuda_sm10x_tcgen05_guardrail_trap_unallocated_columns_being_dealloced,@function
        .size           $__internal_2_$__cuda_sm10x_tcgen05_guardrail_trap_unallocated_columns_being_dealloced,(.L_x_234 - $__internal_2_$__cuda_sm10x_tcgen05_guardrail_trap_unallocated_columns_being_dealloced)
$__internal_2_$__cuda_sm10x_tcgen05_guardrail_trap_unallocated_columns_being_dealloced:
[----:B------:R-:W-:Y:S05]  /*9ec0*/  BPT.TRAP 0x1 ;  /* 0x000000040000795c */ /* 0x000fea0000300000 */
[----:B------:R-:W-:-:S04]  /*9ed0*/  HFMA2 R3, -RZ, RZ, 0, 0 ;  /* 0x00000000ff037431 */ /* 0x000fc800000001ff */
[----:B------:R-:W-:Y:S05]  /*9ee0*/  RET.REL.NODEC R2 `(_ZN7cutlass13device_kernelINS_4gemm6kernel13GemmUniversalIN4cute5tupleIJiiiiEEENS1_10collective13CollectiveMmaINS1_35MainloopSm100TmaUmmaWarpSpecializedILi38ELi2ELi4ENS5_IJNS4_1CILi1EEESB_SB_EEEEENS5_IJNSA_ILi64EEENSA_ILi112EEENSA_ILi32EEEEEENS_12float_e4m3_tENS5_IJlSB_lEEESI_SJ_NS4_8TiledMMAINS4_8MMA_AtomIJNS4_10MMA_TraitsINS4_19SM100_MMA_F8F6F4_SSEJSI_SI_fSE_SF_NS4_17integral_constantINS4_4UMMA5MajorELSQ_0EEESR_NSO_INSP_7ScaleInELSS_0EEEST_EEEEEENS4_6LayoutISC_NS5_IJNSA_ILi0EEESX_SX_EEEEENS5_IJNS4_10UnderscoreES10_S10_EEEEENS4_13SM90_TMA_LOADENS4_14ComposedLayoutINS4_7SwizzleILi1ELi4ELi3EEENS4_18smem_ptr_flag_bitsILi8EEENSW_INS5_IJNSA_ILi8EEESG_EEENS5_IJSG_SB_EEEEEEEvNS4_8identityES13_S1D_vS1E_EENS_8epilogue10collective18CollectiveEpilogueINS1G_23Sm100TmaWarpSpecializedILi1ELi1ELi56ELb0ELb0EEEJSH_NS5_IJNSW_ISE_SB_EENSW_ISF_SB_EEEEESI_SJ_SI_SJ_NS1G_6fusion15FusionCallbacksIS1K_NS1O_17LinearCombinationISI_fSI_fLNS_15FloatRoundStyleE2EEESH_S1N_JEEENS4_5SM1004TMEM4LOAD25SM100_TMEM_LOAD_16dp32b8xES13_NS14_INS15_ILi0ELi4ELi3EEES18_NSW_INS5_IJS19_NSA_ILi16EEEEEENS5_IJS1Z_SB_EEEEEEENS4_39AutoVectorizingCopyWithAssumedAlignmentILi128EEENS4_14SM90_TMA_STOREES23_S25_S25_EEEvvEEEEvNT_6ParamsE) ;  /* 0xffffff6002447950 */ /* 0x000fea0003c3ffff */
.L_x_233:
[----:B------:R-:W-:-:S00]  /*9ef0*/  BRA `(.L_x_233) ;  /* 0xfffffffc00fc7947 */ /* 0x000fc0000383ffff */
[----:B------:R-:W-:-:S00]  /*9f00*/  NOP ;  /* 0x0000000000007918 */ /* 0x000fc00000000000 */
[----:B------:R-:W-:-:S00]  /*9f10*/  NOP ;  /* 0x0000000000007918 */ /* 0x000fc00000000000 */
[----:B------:R-:W-:-:S00]  /*9f20*/  NOP ;  /* 0x0000000000007918 */ /* 0x000fc00000000000 */
[----:B------:R-:W-:-:S00]  /*9f30*/  NOP ;  /* 0x0000000000007918 */ /* 0x000fc00000000000 */
[----:B------:R-:W-:-:S00]  /*9f40*/  NOP ;  /* 0x0000000000007918 */ /* 0x000fc00000000000 */
[----:B------:R-:W-:-:S00]  /*9f50*/  NOP ;  /* 0x0000000000007918 */ /* 0x000fc00000000000 */
[----:B------:R-:W-:-:S00]  /*9f60*/  NOP ;  /* 0x0000000000007918 */ /* 0x000fc00000000000 */
[----:B------:R-:W-:-:S00]  /*9f70*/  NOP ;  /* 0x0000000000007918 */ /* 0x000fc00000000000 */
.L_x_234:


//--------------------- .nv.global.init           --------------------------
	.section	.nv.global.init,"aw",@progbits
.nv.global.init:
	.type		$str$26,@object
	.size		$str$26,($str$25 - $str$26)
$str$26:
        /*0000*/ 	.byte	0x2f, 0x74, 0x6d, 0x70, 0x2f, 0x63, 0x75, 0x74, 0x6c, 0x61, 0x73, 0x73, 0x5f, 0x73, 0x77, 0x65
        /*0010*/ 	.byte	0x65, 0x70, 0x5f, 0x73, 0x72, 0x63, 0x2f, 0x69, 0x6e, 0x63, 0x6c, 0x75, 0x64, 0x65, 0x2f, 0x63
        /*0020*/ 	.byte	0x75, 0x74, 0x65, 0x2f, 0x61, 0x74, 0x6f, 0x6d, 0x2f, 0x63, 0x6f, 0x70, 0x79, 0x5f, 0x74, 0x72
        /*0030*/ 	.byte	0x61, 0x69, 0x74, 0x73, 0x5f, 0x73, 0x6d, 0x31, 0x30, 0x30, 0x2e, 0x68, 0x70, 0x70, 0x00
	.type		$str$25,@object
	.size		$str$25,(__unnamed_1 - $str$25)
$str$25:
        /*003f*/ 	.byte	0x28, 0x28, 0x75, 0x69, 0x6e, 0x74, 0x33, 0x32, 0x5f, 0x74, 0x28, 0x74, 0x68, 0x72, 0x65, 0x61
        /*004f*/ 	.byte	0x64, 0x49, 0x64, 0x78, 0x2e, 0x78, 0x29, 0x20, 0x2f, 0x20, 0x33, 0x32, 0x29, 0x20, 0x25, 0x20
        /*005f*/ 	.byte	0x34, 0x29, 0x20, 0x3d, 0x3d, 0x20, 0x28, 0x28, 0x28, 0x74, 0x6d, 0x65, 0x6d, 0x5f, 0x61, 0x64
        /*006f*/ 	.byte	0x64, 0x72, 0x20, 0x3e, 0x3e, 0x20, 0x31, 0x36, 0x29, 0x20, 0x2f, 0x20, 0x33, 0x32, 0x29, 0x20
        /*007f*/ 	.byte	0x25, 0x20, 0x34, 0x29, 0x00
	.type		__unnamed_1,@object
	.size		__unnamed_1,(.L_1 - __unnamed_1)
__unnamed_1:
        /*0084*/ 	.byte	0x63, 0x6f, 0x6e, 0x73, 0x74, 0x65, 0x78, 0x70, 0x72, 0x20, 0x76, 0x6f, 0x69, 0x64, 0x20, 0x63
        /* <DEDUP_REMOVED lines=36> */
        /*02d4*/ 	.byte	0x3c, 0x30, 0x3e, 0x3e, 0x3e, 0x3e, 0x5d, 0x00
.L_1:


//--------------------- .nv.shared._ZN7cutlass13device_kernelINS_4gemm6kernel13GemmUniversalIN4cute5tupleIJiiiiEEENS1_10collective13CollectiveMmaINS1_35MainloopSm100TmaUmmaWarpSpecializedILi38ELi2ELi4ENS5_IJNS4_1CILi1EEESB_SB_EEEEENS5_IJNSA_ILi64EEENSA_ILi112EEENSA_ILi32EEEEEENS_12float_e4m3_tENS5_IJlSB_lEEESI_SJ_NS4_8TiledMMAINS4_8MMA_AtomIJNS4_10MMA_TraitsINS4_19SM100_MMA_F8F6F4_SSEJSI_SI_fSE_SF_NS4_17integral_constantINS4_4UMMA5MajorELSQ_0EEESR_NSO_INSP_7ScaleInELSS_0EEEST_EEEEEENS4_6LayoutISC_NS5_IJNSA_ILi0EEESX_SX_EEEEENS5_IJNS4_10UnderscoreES10_S10_EEEEENS4_13SM90_TMA_LOADENS4_14ComposedLayoutINS4_7SwizzleILi1ELi4ELi3EEENS4_18smem_ptr_flag_bitsILi8EEENSW_INS5_IJNSA_ILi8EEESG_EEENS5_IJSG_SB_EEEEEEEvNS4_8identityES13_S1D_vS1E_EENS_8epilogue10collective18CollectiveEpilogueINS1G_23Sm100TmaWarpSpecializedILi1ELi1ELi56ELb0ELb0EEEJSH_NS5_IJNSW_ISE_SB_EENSW_ISF_SB_EEEEESI_SJ_SI_SJ_NS1G_6fusion15FusionCallbacksIS1K_NS1O_17LinearCombinationISI_fSI_fLNS_15FloatRoundStyleE2EEESH_S1N_JEEENS4_5SM1004TMEM4LOAD25SM100_TMEM_LOAD_16dp32b8xES13_NS14_INS15_ILi0ELi4ELi3EEES18_NSW_INS5_IJS19_NSA_ILi16EEEEEENS5_IJS1Z_SB_EEEEEEENS4_39AutoVectorizingCopyWithAssumedAlignmentILi128EEENS4_14SM90_TMA_STOREES23_S25_S25_EEEvvEEEEvNT_6ParamsE --------------------------
	.section	.nv.shared._ZN7cutlass13device_kernelINS_4gemm6kernel13GemmUniversalIN4cute5tupleIJiiiiEEENS1_10collective13CollectiveMmaINS1_35MainloopSm100TmaUmmaWarpSpecializedILi38ELi2ELi4ENS5_IJNS4_1CILi1EEESB_SB_EEEEENS5_IJNSA_ILi64EEENSA_ILi112EEENSA_ILi32EEEEEENS_12float_e4m3_tENS5_IJlSB_lEEESI_SJ_NS4_8TiledMMAINS4_8MMA_AtomIJNS4_10MMA_TraitsINS4_19SM100_MMA_F8F6F4_SSEJSI_SI_fSE_SF_NS4_17integral_constantINS4_4UMMA5MajorELSQ_0EEESR_NSO_INSP_7ScaleInELSS_0EEEST_EEEEEENS4_6LayoutISC_NS5_IJNSA_ILi0EEESX_SX_EEEEENS5_IJNS4_10UnderscoreES10_S10_EEEEENS4_13SM90_TMA_LOADENS4_14ComposedLayoutINS4_7SwizzleILi1ELi4ELi3EEENS4_18smem_ptr_flag_bitsILi8EEENSW_INS5_IJNSA_ILi8EEESG_EEENS5_IJSG_SB_EEEEEEEvNS4_8identityES13_S1D_vS1E_EENS_8epilogue10collective18CollectiveEpilogueINS1G_23Sm100TmaWarpSpecializedILi1ELi1ELi56ELb0ELb0EEEJSH_NS5_IJNSW_ISE_SB_EENSW_ISF_SB_EEEEESI_SJ_SI_SJ_NS1G_6fusion15FusionCallbacksIS1K_NS1O_17LinearCombinationISI_fSI_fLNS_15FloatRoundStyleE2EEESH_S1N_JEEENS4_5SM1004TMEM4LOAD25SM100_TMEM_LOAD_16dp32b8xES13_NS14_INS15_ILi0ELi4ELi3EEES18_NSW_INS5_IJS19_NSA_ILi16EEEEEENS5_IJS1Z_SB_EEEEEEENS4_39AutoVectorizingCopyWithAssumedAlignmentILi128EEENS4_14SM90_TMA_STOREES23_S25_S25_EEEvvEEEEvNT_6ParamsE,"aw",@nobits
	.sectionflags	@""
	.align	16
	.zero		1024


//--------------------- .nv.shared.reserved.0     --------------------------
	.section	.nv.shared.reserved.0,"aw",@nobits
	.weak		__nv_reservedSMEM_offset_0_alias
	.size		__nv_reservedSMEM_offset_0_alias, 0, 64
	.other		__nv_reservedSMEM_offset_0_alias,@"STO_CUDA_RESERVED_SHARED STV_DEFAULT"
__nv_reservedSMEM_offset_0_alias:
	.zero		0
.nv.shared.reserved.0:
	.zero		64
	.weak		__nv_reservedSMEM_tcgen05_partition
	.type		__nv_reservedSMEM_tcgen05_partition,@object
	.size		__nv_reservedSMEM_tcgen05_partition,(.L_0 - __nv_reservedSMEM_tcgen05_partition)
__nv_reservedSMEM_tcgen05_partition:
	.zero		32
.L_0:


//--------------------- .nv.global                --------------------------
	.section	.nv.global,"aw",@nobits
.nv.global:
	.type		_ZN40_INTERNAL_33c3d65f_4_k_cu_1db987eb_327964cute1_E,@object
	.size		_ZN40_INTERNAL_33c3d65f_4_k_cu_1db987eb_327964cute1_E,(_ZN40_INTERNAL_33c3d65f_4_k_cu_1db987eb_327964cuda3std3__45__cpo6cbeginE - _ZN40_INTERNAL_33c3d65f_4_k_cu_1db987eb_327964cute1_E)
_ZN40_INTERNAL_33c3d65f_4_k_cu_1db987eb_327964cute1_E:
	.zero		1
	.type		_ZN40_INTERNAL_33c3d65f_4_k_cu_1db987eb_327964cuda3std3__45__cpo6cbeginE,@object
	.size		_ZN40_INTERNAL_33c3d65f_4_k_cu_1db987eb_327964cuda3std3__45__cpo6cbeginE,(_ZN40_INTERNAL_33c3d65f_4_k_cu_1db987eb_327964cuda3std3__48in_placeE - _ZN40_INTERNAL_33c3d65f_4_k_cu_1db987eb_327964cuda3std3__45__cpo6cbeginE)
_ZN40_INTERNAL_33c3d65f_4_k_cu_1db987eb_327964cuda3std3__45__cpo6cbeginE:
	.zero		1
	.type		_ZN40_INTERNAL_33c3d65f_4_k_cu_1db987eb_327964cuda3std3__48in_placeE,@object
	.size		_ZN40_INTERNAL_33c3d65f_4_k_cu_1db987eb_327964cuda3std3__48in_placeE,(_ZN40_INTERNAL_33c3d65f_4_k_cu_1db987eb_327964cuda3std6ranges3__45__cpo9iter_moveE - _ZN40_INTERNAL_33c3d65f_4_k_cu_1db987eb_327964cuda3std3__48in_placeE)
_ZN40_INTERNAL_33c3d65f_4_k_cu_1db987eb_327964cuda3std3__48in_placeE:
	.zero		1
	.type		_ZN40_INTERNAL_33c3d65f_4_k_cu_1db987eb_327964cuda3std6ranges3__45__cpo9iter_moveE,@object
	.size		_ZN40_INTERNAL_33c3d65f_4_k_cu_1db987eb_327964cuda3std6ranges3__45__cpo9iter_moveE,(_ZN40_INTERNAL_33c3d65f_4_k_cu_1db987eb_327964cuda3std3__45__cpo5beginE - _ZN40_INTERNAL_33c3d65f_4_k_cu_1db987eb_327964cuda3std6ranges3__45__cpo9iter_moveE)
_ZN40_INTERNAL_33c3d65f_4_k_cu_1db987eb_327964cuda3std6ranges3__45__cpo9iter_moveE:
	.zero		1
	.type		_ZN40_INTERNAL_33c3d65f_4_k_cu_1db987eb_327964cuda3std3__45__cpo5beginE,@object
	.size		_ZN40_INTERNAL_33c3d65f_4_k_cu_1db987eb_327964cuda3std3__45__cpo5beginE,(_ZN40_INTERNAL_33c3d65f_4_k_cu_1db987eb_327964cuda3std3__442_GLOBAL__N__33c3d65f_4_k_cu_1db987eb_327966ignoreE - _ZN40_INTERNAL_33c3d65f_4_k_cu_1db987eb_327964cuda3std3__45__cpo5beginE)
_ZN40_INTERNAL_33c3d65f_4_k_cu_1db987eb_327964cuda3std3__45__cpo5beginE:
	.zero		1
	.type		_ZN40_INTERNAL_33c3d65f_4_k_cu_1db987eb_327964cuda3std3__442_GLOBAL__N__33c3d65f_4_k_cu_1db987eb_327966ignoreE,@object
	.size		_ZN40_INTERNAL_33c3d65f_4_k_cu_1db987eb_327964cuda3std3__442_GLOBAL__N__33c3d65f_4_k_cu_1db987eb_327966ignoreE,(_ZN40_INTERNAL_33c3d65f_4_k_cu_1db987eb_327964cute7productE - _ZN40_INTERNAL_33c3d65f_4_k_cu_1db987eb_327964cuda3std3__442_GLOBAL__N__33c3d65f_4_k_cu_1db987eb_327966ignoreE)
_ZN40_INTERNAL_33c3d65f_4_k_cu_1db987eb_327964cuda3std3__442_GLOBAL__N__33c3d65f_4_k_cu_1db987eb_327966ignoreE:
	.zero		1
	.type		_ZN40_INTERNAL_33c3d65f_4_k_cu_1db987eb_327964cute7productE,@object
	.size		_ZN40_INTERNAL_33c3d65f_4_k_cu_1db987eb_327964cute7productE,(_ZN40_INTERNAL_33c3d65f_4_k_cu_1db987eb_327964cuda3std3__45__cpo3endE - _ZN40_INTERNAL_33c3d65f_4_k_cu_1db987eb_327964cute7productE)
_ZN40_INTERNAL_33c3d65f_4_k_cu_1db987eb_327964cute7productE:
	.zero		1
	.type		_ZN40_INTERNAL_33c3d65f_4_k_cu_1db987eb_327964cuda3std3__45__cpo3endE,@object
	.size		_ZN40_INTERNAL_33c3d65f_4_k_cu_1db987eb_327964cuda3std3__45__cpo3endE,(_ZN40_INTERNAL_33c3d65f_4_k_cu_1db987eb_327964cuda3std3__419piecewise_constructE - _ZN40_INTERNAL_33c3d65f_4_k_cu_1db987eb_327964cuda3std3__45__cpo3endE)
_ZN40_INTERNAL_33c3d65f_4_k_cu_1db987eb_327964cuda3std3__45__cpo3endE:
	.zero		1
	.type		_ZN40_INTERNAL_33c3d65f_4_k_cu_1db987eb_327964cuda3std3__419piecewise_constructE,@object
	.size		_ZN40_INTERNAL_33c3d65f_4_k_cu_1db987eb_327964cuda3std3__419piecewise_constructE,(_ZN40_INTERNAL_33c3d65f_4_k_cu_1db987eb_327964cuda3std3__45__cpo4cendE - _ZN40_INTERNAL_33c3d65f_4_k_cu_1db987eb_327964cuda3std3__419piecewise_constructE)
_ZN40_INTERNAL_33c3d65f_4_k_cu_1db987eb_327964cuda3std3__419piecewise_constructE:
	.zero		1
	.type		_ZN40_INTERNAL_33c3d65f_4_k_cu_1db987eb_327964cuda3std3__45__cpo4cendE,@object
	.size		_ZN40_INTERNAL_33c3d65f_4_k_cu_1db987eb_327964cuda3std3__45__cpo4cendE,(_ZN40_INTERNAL_33c3d65f_4_k_cu_1db987eb_327964cuda3std6ranges3__45__cpo4swapE - _ZN40_INTERNAL_33c3d65f_4_k_cu_1db987eb_327964cuda3std3__45__cpo4cendE)
_ZN40_INTERNAL_33c3d65f_4_k_cu_1db987eb_327964cuda3std3__45__cpo4cendE:
	.zero		1
	.type		_ZN40_INTERNAL_33c3d65f_4_k_cu_1db987eb_327964cuda3std6ranges3__45__cpo4swapE,@object
	.size		_ZN40_INTERNAL_33c3d65f_4_k_cu_1db987eb_327964cuda3std6ranges3__45__cpo4swapE,(.L_9 - _ZN40_INTERNAL_33c3d65f_4_k_cu_1db987eb_327964cuda3std6ranges3__45__cpo4swapE)
_ZN40_INTERNAL_33c3d65f_4_k_cu_1db987eb_327964cuda3std6ranges3__45__cpo4swapE:
	.zero		1
.L_9:


//--------------------- .nv.constant0._ZN7cutlass13device_kernelINS_4gemm6kernel13GemmUniversalIN4cute5tupleIJiiiiEEENS1_10collective13CollectiveMmaINS1_35MainloopSm100TmaUmmaWarpSpecializedILi38ELi2ELi4ENS5_IJNS4_1CILi1EEESB_SB_EEEEENS5_IJNSA_ILi64EEENSA_ILi112EEENSA_ILi32EEEEEENS_12float_e4m3_tENS5_IJlSB_lEEESI_SJ_NS4_8TiledMMAINS4_8MMA_AtomIJNS4_10MMA_TraitsINS4_19SM100_MMA_F8F6F4_SSEJSI_SI_fSE_SF_NS4_17integral_constantINS4_4UMMA5MajorELSQ_0EEESR_NSO_INSP_7ScaleInELSS_0EEEST_EEEEEENS4_6LayoutISC_NS5_IJNSA_ILi0EEESX_SX_EEEEENS5_IJNS4_10UnderscoreES10_S10_EEEEENS4_13SM90_TMA_LOADENS4_14ComposedLayoutINS4_7SwizzleILi1ELi4ELi3EEENS4_18smem_ptr_flag_bitsILi8EEENSW_INS5_IJNSA_ILi8EEESG_EEENS5_IJSG_SB_EEEEEEEvNS4_8identityES13_S1D_vS1E_EENS_8epilogue10collective18CollectiveEpilogueINS1G_23Sm100TmaWarpSpecializedILi1ELi1ELi56ELb0ELb0EEEJSH_NS5_IJNSW_ISE_SB_EENSW_ISF_SB_EEEEESI_SJ_SI_SJ_NS1G_6fusion15FusionCallbacksIS1K_NS1O_17LinearCombinationISI_fSI_fLNS_15FloatRoundStyleE2EEESH_S1N_JEEENS4_5SM1004TMEM4LOAD25SM100_TMEM_LOAD_16dp32b8xES13_NS14_INS15_ILi0ELi4ELi3EEES18_NSW_INS5_IJS19_NSA_ILi16EEEEEENS5_IJS1Z_SB_EEEEEEENS4_39AutoVectorizingCopyWithAssumedAlignmentILi128EEENS4_14SM90_TMA_STOREES23_S25_S25_EEEvvEEEEvNT_6ParamsE --------------------------
	.section	.nv.constant0._ZN7cutlass13device_kernelINS_4gemm6kernel13GemmUniversalIN4cute5tupleIJiiiiEEENS1_10collective13CollectiveMmaINS1_35MainloopSm100TmaUmmaWarpSpecializedILi38ELi2ELi4ENS5_IJNS4_1CILi1EEESB_SB_EEEEENS5_IJNSA_ILi64EEENSA_ILi112EEENSA_ILi32EEEEEENS_12float_e4m3_tENS5_IJlSB_lEEESI_SJ_NS4_8TiledMMAINS4_8MMA_AtomIJNS4_10MMA_TraitsINS4_19SM100_MMA_F8F6F4_SSEJSI_SI_fSE_SF_NS4_17integral_constantINS4_4UMMA5MajorELSQ_0EEESR_NSO_INSP_7ScaleInELSS_0EEEST_EEEEEENS4_6LayoutISC_NS5_IJNSA_ILi0EEESX_SX_EEEEENS5_IJNS4_10UnderscoreES10_S10_EEEEENS4_13SM90_TMA_LOADENS4_14ComposedLayoutINS4_7SwizzleILi1ELi4ELi3EEENS4_18smem_ptr_flag_bitsILi8EEENSW_INS5_IJNSA_ILi8EEESG_EEENS5_IJSG_SB_EEEEEEEvNS4_8identityES13_S1D_vS1E_EENS_8epilogue10collective18CollectiveEpilogueINS1G_23Sm100TmaWarpSpecializedILi1ELi1ELi56ELb0ELb0EEEJSH_NS5_IJNSW_ISE_SB_EENSW_ISF_SB_EEEEESI_SJ_SI_SJ_NS1G_6fusion15FusionCallbacksIS1K_NS1O_17LinearCombinationISI_fSI_fLNS_15FloatRoundStyleE2EEESH_S1N_JEEENS4_5SM1004TMEM4LOAD25SM100_TMEM_LOAD_16dp32b8xES13_NS14_INS15_ILi0ELi4ELi3EEES18_NSW_INS5_IJS19_NSA_ILi16EEEEEENS5_IJS1Z_SB_EEEEEEENS4_39AutoVectorizingCopyWithAssumedAlignmentILi128EEENS4_14SM90_TMA_STOREES23_S25_S25_EEEvvEEEEvNT_6ParamsE,"a",@progbits
	.sectionflags	@""
	.align	4
.nv.constant0._ZN7cutlass13device_kernelINS_4gemm6kernel13GemmUniversalIN4cute5tupleIJiiiiEEENS1_10collective13CollectiveMmaINS1_35MainloopSm100TmaUmmaWarpSpecializedILi38ELi2ELi4ENS5_IJNS4_1CILi1EEESB_SB_EEEEENS5_IJNSA_ILi64EEENSA_ILi112EEENSA_ILi32EEEEEENS_12float_e4m3_tENS5_IJlSB_lEEESI_SJ_NS4_8TiledMMAINS4_8MMA_AtomIJNS4_10MMA_TraitsINS4_19SM100_MMA_F8F6F4_SSEJSI_SI_fSE_SF_NS4_17integral_constantINS4_4UMMA5MajorELSQ_0EEESR_NSO_INSP_7ScaleInELSS_0EEEST_EEEEEENS4_6LayoutISC_NS5_IJNSA_ILi0EEESX_SX_EEEEENS5_IJNS4_10UnderscoreES10_S10_EEEEENS4_13SM90_TMA_LOADENS4_14ComposedLayoutINS4_7SwizzleILi1ELi4ELi3EEENS4_18smem_ptr_flag_bitsILi8EEENSW_INS5_IJNSA_ILi8EEESG_EEENS5_IJSG_SB_EEEEEEEvNS4_8identityES13_S1D_vS1E_EENS_8epilogue10collective18CollectiveEpilogueINS1G_23Sm100TmaWarpSpecializedILi1ELi1ELi56ELb0ELb0EEEJSH_NS5_IJNSW_ISE_SB_EENSW_ISF_SB_EEEEESI_SJ_SI_SJ_NS1G_6fusion15FusionCallbacksIS1K_NS1O_17LinearCombinationISI_fSI_fLNS_15FloatRoundStyleE2EEESH_S1N_JEEENS4_5SM1004TMEM4LOAD25SM100_TMEM_LOAD_16dp32b8xES13_NS14_INS15_ILi0ELi4ELi3EEES18_NSW_INS5_IJS19_NSA_ILi16EEEEEENS5_IJS1Z_SB_EEEEEEENS4_39AutoVectorizingCopyWithAssumedAlignmentILi128EEENS4_14SM90_TMA_STOREES23_S25_S25_EEEvvEEEEvNT_6ParamsE:
	.zero		2944


//--------------------- SYMBOLS --------------------------

	.type		.nv.reservedSmem.offset0,@object
	.size		.nv.reservedSmem.offset0,0x4
	.type		.nv.reservedSmem.cap,@object
	.size		.nv.reservedSmem.cap,0x4
	.type		__assertfail,@function
